//
// Generated by NVIDIA NVVM Compiler
//
// Compiler Build ID: CL-36424714
// Cuda compilation tools, release 13.0, V13.0.88
// Based on NVVM 20.0.0
//

.version 9.0
.target sm_100
.address_size 64

	// .globl	_Z12render_imagePhjjj

.visible .entry _Z12render_imagePhjjj(
	.param .u64 .ptr .align 1 _Z12render_imagePhjjj_param_0,
	.param .u32 _Z12render_imagePhjjj_param_1,
	.param .u32 _Z12render_imagePhjjj_param_2,
	.param .u32 _Z12render_imagePhjjj_param_3
)
{
	.reg .pred 	%p<29>;
	.reg .b16 	%rs<2>;
	.reg .b32 	%r<44>;
	.reg .b32 	%f<260>;
	.reg .b64 	%rd<5>;

	ld.param.u64 	%rd1, [_Z12render_imagePhjjj_param_0];
	ld.param.u32 	%r3, [_Z12render_imagePhjjj_param_1];
	ld.param.u32 	%r4, [_Z12render_imagePhjjj_param_2];
	ld.param.u32 	%r5, [_Z12render_imagePhjjj_param_3];
	mov.u32 	%r6, %ntid.x;
	mov.u32 	%r7, %ctaid.x;
	mov.u32 	%r8, %tid.x;
	mad.lo.s32 	%r1, %r6, %r7, %r8;
	mov.u32 	%r9, %ntid.y;
	mov.u32 	%r10, %ctaid.y;
	add.s32 	%r11, %r5, %r10;
	mov.u32 	%r12, %tid.y;
	mad.lo.s32 	%r2, %r11, %r9, %r12;
	setp.ge.u32 	%p1, %r1, %r3;
	setp.ge.u32 	%p2, %r2, %r4;
	or.pred  	%p3, %p1, %p2;
	mov.f32 	%f254, 0f7F800000;
	@%p3 bra 	$L__BB0_14;
	cvt.rn.f32.u32 	%f27, %r1;
	add.s32 	%r13, %r3, -1;
	cvt.rn.f32.u32 	%f28, %r13;
	mul.f32 	%f29, %f28, 0f3F000000;
	sub.f32 	%f30, %f27, %f29;
	add.f32 	%f31, %f30, %f30;
	cvt.rn.f32.u32 	%f32, %r3;
	add.f32 	%f33, %f32, 0fBF800000;
	div.rn.f32 	%f34, %f31, %f33;
	cvt.rn.f32.u32 	%f35, %r2;
	add.s32 	%r14, %r4, -1;
	cvt.rn.f32.u32 	%f36, %r14;
	mul.f32 	%f37, %f36, 0f3F000000;
	sub.f32 	%f38, %f35, %f37;
	mul.f32 	%f39, %f38, 0fC0000000;
	cvt.rn.f32.u32 	%f40, %r4;
	add.f32 	%f41, %f40, 0fBF800000;
	div.rn.f32 	%f42, %f39, %f41;
	abs.f32 	%f43, %f34;
	abs.f32 	%f44, %f42;
	add.f32 	%f45, %f43, %f44;
	add.f32 	%f46, %f45, 0f3F800000;
	min.f32 	%f47, %f43, %f44;
	max.f32 	%f48, %f43, %f44;
	min.f32 	%f49, %f48, 0f3F800000;
	max.f32 	%f50, %f48, 0f3F800000;
	mov.b32 	%r15, %f50;
	and.b32  	%r16, %r15, 2113929216;
	xor.b32  	%r17, %r16, 2122317824;
	mov.b32 	%f51, %r17;
	mul.f32 	%f52, %f49, %f51;
	mul.f32 	%f53, %f47, %f51;
	mul.f32 	%f54, %f50, %f51;
	mul.f32 	%f55, %f52, %f52;
	fma.rn.f32 	%f56, %f53, %f53, %f55;
	fma.rn.f32 	%f57, %f54, %f54, %f56;
	rsqrt.approx.f32 	%f58, %f57;
	mul.f32 	%f59, %f58, %f51;
	abs.f32 	%f60, %f46;
	setp.nan.f32 	%p4, %f60, %f60;
	selp.f32 	%f61, %f46, %f59, %p4;
	setp.eq.f32 	%p5, %f50, 0f7F800000;
	selp.f32 	%f1, 0f00000000, %f61, %p5;
	mul.f32 	%f2, %f34, %f1;
	mul.f32 	%f3, %f42, %f1;
	mul.f32 	%f62, %f3, 0f00000000;
	fma.rn.f32 	%f63, %f2, 0f00000000, %f62;
	add.f32 	%f64, %f1, %f1;
	sub.f32 	%f65, %f63, %f64;
	add.f32 	%f4, %f65, %f65;
	fma.rn.f32 	%f5, %f4, %f4, 0fC1400000;
	setp.leu.f32 	%p6, %f5, 0f00000000;
	@%p6 bra 	$L__BB0_4;
	sqrt.rn.f32 	%f67, %f5;
	setp.lt.f32 	%p7, %f4, 0f00000000;
	neg.f32 	%f68, %f4;
	sub.f32 	%f69, %f68, %f67;
	sub.f32 	%f70, %f67, %f4;
	selp.f32 	%f71, %f69, %f70, %p7;
	mul.f32 	%f72, %f71, 0f3F000000;
	mov.f32 	%f73, 0f40400000;
	div.rn.f32 	%f74, %f73, %f72;
	setp.gt.f32 	%p8, %f72, %f74;
	selp.f32 	%f6, %f74, %f72, %p8;
	selp.f32 	%f7, %f72, %f74, %p8;
	setp.ltu.f32 	%p9, %f7, 0f00000000;
	@%p9 bra 	$L__BB0_4;
	setp.lt.f32 	%p10, %f6, 0f00000000;
	selp.f32 	%f254, %f7, %f6, %p10;
$L__BB0_4:
	abs.f32 	%f76, %f254;
	setp.eq.f32 	%p11, %f76, 0f7F800000;
	mov.f32 	%f258, 0f00000000;
	mov.f32 	%f259, %f258;
	@%p11 bra 	$L__BB0_13;
	fma.rn.f32 	%f77, %f2, %f254, 0f00000000;
	fma.rn.f32 	%f78, %f3, %f254, 0f00000000;
	fma.rn.f32 	%f79, %f1, %f254, 0fBF800000;
	add.f32 	%f80, %f79, 0fBF800000;
	abs.f32 	%f81, %f77;
	abs.f32 	%f82, %f78;
	abs.f32 	%f83, %f80;
	add.f32 	%f84, %f81, %f82;
	add.f32 	%f85, %f84, %f83;
	min.f32 	%f86, %f81, %f82;
	max.f32 	%f87, %f81, %f82;
	min.f32 	%f88, %f87, %f83;
	max.f32 	%f89, %f87, %f83;
	mov.b32 	%r18, %f89;
	and.b32  	%r19, %r18, -33554432;
	xor.b32  	%r20, %r19, 2122317824;
	mov.b32 	%f90, %r20;
	mul.f32 	%f91, %f88, %f90;
	mul.f32 	%f92, %f86, %f90;
	mul.f32 	%f93, %f89, %f90;
	mul.f32 	%f94, %f91, %f91;
	fma.rn.f32 	%f95, %f92, %f92, %f94;
	fma.rn.f32 	%f96, %f93, %f93, %f95;
	rsqrt.approx.f32 	%f97, %f96;
	mul.f32 	%f98, %f97, %f90;
	abs.f32 	%f99, %f85;
	setp.nan.f32 	%p12, %f99, %f99;
	selp.f32 	%f100, %f85, %f98, %p12;
	setp.eq.f32 	%p13, %f89, 0f7F800000;
	selp.f32 	%f101, 0f00000000, %f100, %p13;
	mul.f32 	%f102, %f77, %f101;
	mul.f32 	%f103, %f78, %f101;
	mul.f32 	%f104, %f80, %f101;
	mov.f32 	%f105, 0f40A00000;
	sub.f32 	%f106, %f105, %f77;
	sub.f32 	%f107, %f105, %f78;
	mov.f32 	%f108, 0fC1200000;
	sub.f32 	%f109, %f108, %f79;
	abs.f32 	%f110, %f106;
	abs.f32 	%f111, %f107;
	abs.f32 	%f112, %f109;
	add.f32 	%f113, %f110, %f111;
	add.f32 	%f114, %f112, %f113;
	min.f32 	%f115, %f110, %f111;
	max.f32 	%f116, %f110, %f111;
	min.f32 	%f117, %f116, %f112;
	max.f32 	%f118, %f116, %f112;
	mov.b32 	%r21, %f118;
	and.b32  	%r22, %r21, -33554432;
	xor.b32  	%r23, %r22, 2122317824;
	mov.b32 	%f119, %r23;
	mul.f32 	%f120, %f117, %f119;
	mul.f32 	%f121, %f115, %f119;
	mul.f32 	%f122, %f118, %f119;
	mul.f32 	%f123, %f120, %f120;
	fma.rn.f32 	%f124, %f121, %f121, %f123;
	fma.rn.f32 	%f125, %f122, %f122, %f124;
	rsqrt.approx.f32 	%f126, %f125;
	mul.f32 	%f127, %f126, %f119;
	abs.f32 	%f128, %f114;
	setp.nan.f32 	%p14, %f128, %f128;
	selp.f32 	%f129, %f114, %f127, %p14;
	setp.eq.f32 	%p15, %f118, 0f7F800000;
	selp.f32 	%f130, 0f00000000, %f129, %p15;
	mul.f32 	%f131, %f106, %f130;
	mul.f32 	%f132, %f107, %f130;
	mul.f32 	%f133, %f109, %f130;
	mov.f32 	%f134, 0f00000000;
	sub.f32 	%f135, %f134, %f77;
	sub.f32 	%f136, %f134, %f78;
	mov.f32 	%f137, 0fBF800000;
	sub.f32 	%f138, %f137, %f79;
	abs.f32 	%f139, %f135;
	abs.f32 	%f140, %f136;
	abs.f32 	%f141, %f138;
	add.f32 	%f142, %f139, %f140;
	add.f32 	%f143, %f141, %f142;
	min.f32 	%f144, %f139, %f140;
	max.f32 	%f145, %f139, %f140;
	min.f32 	%f146, %f145, %f141;
	max.f32 	%f147, %f145, %f141;
	mov.b32 	%r24, %f147;
	and.b32  	%r25, %r24, -33554432;
	xor.b32  	%r26, %r25, 2122317824;
	mov.b32 	%f148, %r26;
	mul.f32 	%f149, %f146, %f148;
	mul.f32 	%f150, %f144, %f148;
	mul.f32 	%f151, %f147, %f148;
	mul.f32 	%f152, %f149, %f149;
	fma.rn.f32 	%f153, %f150, %f150, %f152;
	fma.rn.f32 	%f154, %f151, %f151, %f153;
	rsqrt.approx.f32 	%f155, %f154;
	mul.f32 	%f156, %f155, %f148;
	abs.f32 	%f157, %f143;
	setp.nan.f32 	%p16, %f157, %f157;
	selp.f32 	%f158, %f143, %f156, %p16;
	setp.eq.f32 	%p17, %f147, 0f7F800000;
	selp.f32 	%f159, 0f00000000, %f158, %p17;
	mul.f32 	%f160, %f103, %f132;
	fma.rn.f32 	%f161, %f102, %f131, %f160;
	fma.rn.f32 	%f162, %f104, %f133, %f161;
	setp.gt.f32 	%p18, %f162, 0f00000000;
	fma.rn.f32 	%f163, %f162, 0f00000000, 0f3D4CCCCD;
	add.f32 	%f164, %f162, 0f3D4CCCCD;
	selp.f32 	%f256, %f164, 0f3D4CCCCD, %p18;
	selp.f32 	%f257, %f163, 0f3D4CCCCD, %p18;
	fma.rn.f32 	%f165, %f135, %f159, %f131;
	fma.rn.f32 	%f166, %f136, %f159, %f132;
	fma.rn.f32 	%f167, %f138, %f159, %f133;
	abs.f32 	%f168, %f165;
	abs.f32 	%f169, %f166;
	abs.f32 	%f170, %f167;
	add.f32 	%f171, %f168, %f169;
	add.f32 	%f172, %f170, %f171;
	min.f32 	%f173, %f168, %f169;
	max.f32 	%f174, %f168, %f169;
	min.f32 	%f175, %f174, %f170;
	max.f32 	%f176, %f174, %f170;
	mov.b32 	%r27, %f176;
	and.b32  	%r28, %r27, -33554432;
	xor.b32  	%r29, %r28, 2122317824;
	mov.b32 	%f177, %r29;
	mul.f32 	%f178, %f175, %f177;
	mul.f32 	%f179, %f173, %f177;
	mul.f32 	%f180, %f176, %f177;
	mul.f32 	%f181, %f178, %f178;
	fma.rn.f32 	%f182, %f179, %f179, %f181;
	fma.rn.f32 	%f183, %f180, %f180, %f182;
	rsqrt.approx.f32 	%f184, %f183;
	mul.f32 	%f185, %f184, %f177;
	abs.f32 	%f186, %f172;
	setp.nan.f32 	%p19, %f186, %f186;
	selp.f32 	%f187, %f172, %f185, %p19;
	setp.eq.f32 	%p20, %f176, 0f7F800000;
	selp.f32 	%f188, 0f00000000, %f187, %p20;
	mul.f32 	%f189, %f165, %f188;
	mul.f32 	%f190, %f166, %f188;
	mul.f32 	%f191, %f167, %f188;
	mul.f32 	%f192, %f103, %f190;
	fma.rn.f32 	%f193, %f102, %f189, %f192;
	fma.rn.f32 	%f12, %f104, %f191, %f193;
	setp.leu.f32 	%p21, %f12, 0f00000000;
	@%p21 bra 	$L__BB0_12;
	abs.f32 	%f13, %f12;
	setp.eq.f32 	%p22, %f12, 0f3F800000;
	mov.f32 	%f255, 0f3F800000;
	@%p22 bra 	$L__BB0_11;
	setp.num.f32 	%p23, %f13, %f13;
	@%p23 bra 	$L__BB0_9;
	mov.f32 	%f250, 0f42480000;
	add.rn.f32 	%f255, %f12, %f250;
	bra.uni 	$L__BB0_11;
$L__BB0_9:
	setp.lt.f32 	%p24, %f13, 0f00800000;
	mul.f32 	%f195, %f13, 0f4B800000;
	selp.f32 	%f196, %f195, %f13, %p24;
	mov.b32 	%r30, %f196;
	add.s32 	%r31, %r30, -1060439283;
	and.b32  	%r32, %r31, -8388608;
	sub.s32 	%r33, %r30, %r32;
	mov.b32 	%f197, %r33;
	cvt.rn.f32.s32 	%f198, %r32;
	selp.f32 	%f199, 0fC1C00000, 0f00000000, %p24;
	fma.rn.f32 	%f200, %f198, 0f34000000, %f199;
	add.f32 	%f201, %f197, 0fBF800000;
	add.f32 	%f202, %f197, 0f3F800000;
	rcp.approx.ftz.f32 	%f203, %f202;
	add.f32 	%f204, %f201, %f201;
	mul.f32 	%f205, %f204, %f203;
	mul.f32 	%f206, %f205, %f205;
	neg.f32 	%f207, %f205;
	sub.f32 	%f208, %f201, %f205;
	add.f32 	%f209, %f208, %f208;
	fma.rn.f32 	%f210, %f207, %f201, %f209;
	mul.rn.f32 	%f211, %f203, %f210;
	fma.rn.f32 	%f212, %f206, 0f3A2C32E4, 0f3B52E7DB;
	fma.rn.f32 	%f213, %f212, %f206, 0f3C93BB73;
	fma.rn.f32 	%f214, %f213, %f206, 0f3DF6384F;
	mul.rn.f32 	%f215, %f214, %f206;
	fma.rn.f32 	%f216, %f205, 0f3FB8AA3B, %f200;
	mul.f32 	%f217, %f215, 0f40400000;
	sub.f32 	%f218, %f200, %f216;
	fma.rn.f32 	%f219, %f205, 0f3FB8AA3B, %f218;
	fma.rn.f32 	%f220, %f211, 0f3FB8AA3B, %f219;
	fma.rn.f32 	%f221, %f205, 0f32A55E34, %f220;
	fma.rn.f32 	%f222, %f217, %f211, %f221;
	fma.rn.f32 	%f223, %f215, %f205, %f222;
	add.rn.f32 	%f224, %f216, %f223;
	mov.f32 	%f225, 0f42480000;
	mul.rn.f32 	%f226, %f224, %f225;
	cvt.rni.f32.f32 	%f227, %f226;
	sub.f32 	%f228, %f226, %f227;
	neg.f32 	%f229, %f226;
	fma.rn.f32 	%f230, %f224, 0f42480000, %f229;
	neg.f32 	%f231, %f216;
	add.rn.f32 	%f232, %f224, %f231;
	neg.f32 	%f233, %f232;
	add.rn.f32 	%f234, %f223, %f233;
	fma.rn.f32 	%f235, %f234, 0f42480000, %f230;
	add.f32 	%f236, %f228, %f235;
	setp.gt.f32 	%p25, %f227, 0f00000000;
	selp.b32 	%r34, 0, -2097152000, %p25;
	setp.neu.f32 	%p26, %f13, 0f7F800000;
	setp.lt.f32 	%p27, %f226, 0f00000000;
	selp.f32 	%f237, 0f00000000, 0f7F800000, %p27;
	abs.f32 	%f238, %f226;
	setp.gt.f32 	%p28, %f238, 0f43180000;
	cvt.rzi.s32.f32 	%r35, %f227;
	shl.b32 	%r36, %r35, 23;
	sub.s32 	%r37, %r36, %r34;
	mov.b32 	%f239, %r37;
	add.s32 	%r38, %r34, 2130706432;
	mov.b32 	%f240, %r38;
	fma.rn.f32 	%f241, %f236, 0f391FCB8E, 0f3AAF85ED;
	fma.rn.f32 	%f242, %f241, %f236, 0f3C1D9856;
	fma.rn.f32 	%f243, %f242, %f236, 0f3D6357BB;
	fma.rn.f32 	%f244, %f243, %f236, 0f3E75FDEC;
	fma.rn.f32 	%f245, %f244, %f236, 0f3F317218;
	fma.rn.f32 	%f246, %f245, %f236, 0f3F800000;
	mul.f32 	%f247, %f246, %f240;
	mul.f32 	%f248, %f247, %f239;
	selp.f32 	%f255, %f237, %f248, %p28;
	@%p26 bra 	$L__BB0_11;
	add.f32 	%f249, %f12, %f12;
	mov.b32 	%r39, %f249;
	and.b32  	%r40, %r39, 2147483647;
	mov.b32 	%f255, %r40;
$L__BB0_11:
	add.f32 	%f257, %f257, %f255;
	add.f32 	%f256, %f256, %f255;
$L__BB0_12:
	cvt.sat.f32.f32 	%f251, %f257;
	cvt.sat.f32.f32 	%f252, %f256;
	mul.f32 	%f259, %f251, 0f437FFD71;
	mul.f32 	%f258, %f252, 0f437FFD71;
$L__BB0_13:
	mad.lo.s32 	%r41, %r2, %r3, %r1;
	cvt.rzi.u32.f32 	%r42, %f259;
	cvt.u16.u32 	%rs1, %r42;
	mul.wide.u32 	%rd2, %r41, 3;
	cvta.to.global.u64 	%rd3, %rd1;
	add.s64 	%rd4, %rd3, %rd2;
	st.global.u8 	[%rd4], %rs1;
	st.global.u8 	[%rd4+1], %rs1;
	cvt.rzi.u32.f32 	%r43, %f258;
	st.global.u8 	[%rd4+2], %r43;
$L__BB0_14:
	ret;

}


// ===== COMPILED SASS (sm_100) =====

	.target	sm_100

	.elftype	@"ET_EXEC"


//--------------------- .note.nv.tkinfo           --------------------------
	.section	.note.nv.tkinfo,"",@"SHT_NOTE"
	.sectionflags	@"SHF_NOTE_NV_TKINFO"
	.tkinfo
        /*0018*/ 	.word	0x00000002
        /*0030*/ 	.string	""
        /*0030*/ 	.string	"ptxas"
        /*0030*/ 	.string	"Cuda compilation tools, release 13.0, V13.0.88"
        /*0030*/ 	.string	"Build cuda_13.0.r13.0/compiler.36424714_0"
        /*0030*/ 	.string	"-arch sm_100 -m 64 "



//--------------------- .note.nv.cuinfo           --------------------------
	.section	.note.nv.cuinfo,"",@"SHT_NOTE"
	.sectionflags	@"SHF_NOTE_NV_CUINFO"
        /*0018*/ 	.short	0x0002
        /*001a*/ 	.short	0x0064
        /*001c*/ 	.short	0x0082
	.zero		2


//--------------------- .nv.info                  --------------------------
	.section	.nv.info,"",@"SHT_CUDA_INFO"
	.align	4


	//----- nvinfo : EIATTR_REGCOUNT
	.align		4
        /*0000*/ 	.byte	0x04, 0x2f
        /*0002*/ 	.short	(.L_1 - .L_0)
	.align		4
.L_0:
        /*0004*/ 	.word	index@(_Z12render_imagePhjjj)
        /*0008*/ 	.word	0x00000019


	//----- nvinfo : EIATTR_FRAME_SIZE
	.align		4
.L_1:
        /*000c*/ 	.byte	0x04, 0x11
        /*000e*/ 	.short	(.L_3 - .L_2)
	.align		4
.L_2:
        /*0010*/ 	.word	index@($__internal_1_$__cuda_sm3x_div_rn_noftz_f32_slowpath)
        /*0014*/ 	.word	0x00000000


	//----- nvinfo : EIATTR_FRAME_SIZE
	.align		4
.L_3:
        /*0018*/ 	.byte	0x04, 0x11
        /*001a*/ 	.short	(.L_5 - .L_4)
	.align		4
.L_4:
        /*001c*/ 	.word	index@($__internal_0_$__cuda_sm20_sqrt_rn_f32_slowpath)
        /*0020*/ 	.word	0x00000000


	//----- nvinfo : EIATTR_FRAME_SIZE
	.align		4
.L_5:
        /*0024*/ 	.byte	0x04, 0x11
        /*0026*/ 	.short	(.L_7 - .L_6)
	.align		4
.L_6:
        /*0028*/ 	.word	index@(_Z12render_imagePhjjj)
        /*002c*/ 	.word	0x00000000


	//----- nvinfo : EIATTR_MIN_STACK_SIZE
	.align		4
.L_7:
        /*0030*/ 	.byte	0x04, 0x12
        /*0032*/ 	.short	(.L_9 - .L_8)
	.align		4
.L_8:
        /*0034*/ 	.word	index@(_Z12render_imagePhjjj)
        /*0038*/ 	.word	0x00000000
.L_9:


//--------------------- .nv.compat                --------------------------
	.section	.nv.compat,"",@"SHT_CUDA_COMPAT_INFO"
	.align	4
        /*0000*/ 	.byte	0x02, 0x09, 0x00, 0x00, 0x02, 0x02, 0x01, 0x00, 0x02, 0x05, 0x05, 0x00, 0x03, 0x07, 0x01, 0x01
        /*0010*/ 	.byte	0x02, 0x03, 0x00, 0x00, 0x02, 0x06, 0x01, 0x00, 0x04, 0x0b, 0x08, 0x00, 0x01, 0x00, 0x00, 0x00
        /*0020*/ 	.byte	0x00, 0x00, 0x00, 0x00


//--------------------- .nv.info._Z12render_imagePhjjj --------------------------
	.section	.nv.info._Z12render_imagePhjjj,"",@"SHT_CUDA_INFO"
	.sectionflags	@""
	.align	4


	//----- nvinfo : EIATTR_CUDA_API_VERSION
	.align		4
        /*0000*/ 	.byte	0x04, 0x37
        /*0002*/ 	.short	(.L_11 - .L_10)
.L_10:
        /*0004*/ 	.word	0x00000082


	//----- nvinfo : EIATTR_KPARAM_INFO
	.align		4
.L_11:
        /*0008*/ 	.byte	0x04, 0x17
        /*000a*/ 	.short	(.L_13 - .L_12)
.L_12:
        /*000c*/ 	.word	0x00000000
        /*0010*/ 	.short	0x0003
        /*0012*/ 	.short	0x0010
        /*0014*/ 	.byte	0x00, 0xf0, 0x11, 0x00


	//----- nvinfo : EIATTR_KPARAM_INFO
	.align		4
.L_13:
        /*0018*/ 	.byte	0x04, 0x17
        /*001a*/ 	.short	(.L_15 - .L_14)
.L_14:
        /*001c*/ 	.word	0x00000000
        /*0020*/ 	.short	0x0002
        /*0022*/ 	.short	0x000c
        /*0024*/ 	.byte	0x00, 0xf0, 0x11, 0x00


	//----- nvinfo : EIATTR_KPARAM_INFO
	.align		4
.L_15:
        /*0028*/ 	.byte	0x04, 0x17
        /*002a*/ 	.short	(.L_17 - .L_16)
.L_16:
        /*002c*/ 	.word	0x00000000
        /*0030*/ 	.short	0x0001
        /*0032*/ 	.short	0x0008
        /*0034*/ 	.byte	0x00, 0xf0, 0x11, 0x00


	//----- nvinfo : EIATTR_KPARAM_INFO
	.align		4
.L_17:
        /*0038*/ 	.byte	0x04, 0x17
        /*003a*/ 	.short	(.L_19 - .L_18)
.L_18:
        /*003c*/ 	.word	0x00000000
        /*0040*/ 	.short	0x0000
        /*0042*/ 	.short	0x0000
        /*0044*/ 	.byte	0x00, 0xf5, 0x21, 0x00


	//----- nvinfo : EIATTR_SPARSE_MMA_MASK
	.align		4
.L_19:
        /*0048*/ 	.byte	0x03, 0x50
        /*004a*/ 	.short	0x0000


	//----- nvinfo : EIATTR_MAXREG_COUNT
	.align		4
        /*004c*/ 	.byte	0x03, 0x1b
        /*004e*/ 	.short	0x00ff


	//----- nvinfo : EIATTR_MERCURY_ISA_VERSION
	.align		4
        /*0050*/ 	.byte	0x03, 0x5f
        /*0052*/ 	.short	0x0101


	//----- nvinfo : EIATTR_VRC_CTA_INIT_COUNT
	.align		4
        /*0054*/ 	.byte	0x02, 0x4a
	.zero		1
	.zero		1


	//----- nvinfo : EIATTR_EXIT_INSTR_OFFSETS
	.align		4
        /*0058*/ 	.byte	0x04, 0x1c
        /*005a*/ 	.short	(.L_21 - .L_20)


	//   ....[0]....
.L_20:
        /*005c*/ 	.word	0x000000e0


	//   ....[1]....
        /*0060*/ 	.word	0x000015b0


	//----- nvinfo : EIATTR_CRS_STACK_SIZE
	.align		4
.L_21:
        /*0064*/ 	.byte	0x04, 0x1e
        /*0066*/ 	.short	(.L_23 - .L_22)
.L_22:
        /*0068*/ 	.word	0x00000000


	//----- nvinfo : EIATTR_CBANK_PARAM_SIZE
	.align		4
.L_23:
        /*006c*/ 	.byte	0x03, 0x19
        /*006e*/ 	.short	0x0014


	//----- nvinfo : EIATTR_PARAM_CBANK
	.align		4
        /*0070*/ 	.byte	0x04, 0x0a
        /*0072*/ 	.short	(.L_25 - .L_24)
	.align		4
.L_24:
        /*0074*/ 	.word	index@(.nv.constant0._Z12render_imagePhjjj)
        /*0078*/ 	.short	0x0380
        /*007a*/ 	.short	0x0014


	//----- nvinfo : EIATTR_SW_WAR
	.align		4
.L_25:
        /*007c*/ 	.byte	0x04, 0x36
        /*007e*/ 	.short	(.L_27 - .L_26)
.L_26:
        /*0080*/ 	.word	0x00000008
.L_27:


//--------------------- .nv.callgraph             --------------------------
	.section	.nv.callgraph,"",@"SHT_CUDA_CALLGRAPH"
	.align	4
	.sectionentsize	8
	.align		4
        /*0000*/ 	.word	0x00000000
	.align		4
        /*0004*/ 	.word	0xffffffff
	.align		4
        /*0008*/ 	.word	0x00000000
	.align		4
        /*000c*/ 	.word	0xfffffffe
	.align		4
        /*0010*/ 	.word	0x00000000
	.align		4
        /*0014*/ 	.word	0xfffffffd
	.align		4
        /*0018*/ 	.word	0x00000000
	.align		4
        /*001c*/ 	.word	0xfffffffc


//--------------------- .text._Z12render_imagePhjjj --------------------------
	.section	.text._Z12render_imagePhjjj,"ax",@progbits
	.align	128
        .global         _Z12render_imagePhjjj
        .type           _Z12render_imagePhjjj,@function
        .size           _Z12render_imagePhjjj,(.L_x_31 - _Z12render_imagePhjjj)
        .other          _Z12render_imagePhjjj,@"STO_CUDA_ENTRY STV_DEFAULT"
_Z12render_imagePhjjj:
.text._Z12render_imagePhjjj:
[----:B------:R-:W-:Y:S01]  /*0000*/  LDC R1, c[0x0][0x37c] ;  /* 0x0000df00ff017b82 */ /* 0x000fe20000000800 */
[----:B------:R-:W0:Y:S07]  /*0010*/  S2R R0, SR_TID.Y ;  /* 0x0000000000007919 */ /* 0x000e2e0000002200 */
[----:B------:R-:W1:Y:S01]  /*0020*/  S2UR UR8, SR_CTAID.Y ;  /* 0x00000000000879c3 */ /* 0x000e620000002600 */
[----:B------:R-:W2:Y:S01]  /*0030*/  LDCU UR6, c[0x0][0x360] ;  /* 0x00006c00ff0677ac */ /* 0x000ea20008000800 */
[----:B------:R-:W2:Y:S01]  /*0040*/  S2R R6, SR_CTAID.X ;  /* 0x0000000000067919 */ /* 0x000ea20000002500 */
[----:B------:R-:W0:Y:S01]  /*0050*/  LDCU UR7, c[0x0][0x364] ;  /* 0x00006c80ff0777ac */ /* 0x000e220008000800 */
[----:B------:R-:W2:Y:S04]  /*0060*/  S2R R3, SR_TID.X ;  /* 0x0000000000037919 */ /* 0x000ea80000002100 */
[----:B------:R-:W1:Y:S01]  /*0070*/  LDC R5, c[0x0][0x390] ;  /* 0x0000e400ff057b82 */ /* 0x000e620000000800 */
[----:B------:R-:W3:Y:S01]  /*0080*/  LDCU.64 UR4, c[0x0][0x388] ;  /* 0x00007100ff0477ac */ /* 0x000ee20008000a00 */
[----:B-1----:R-:W-:-:S05]  /*0090*/  IADD3 R5, PT, PT, R5, UR8, RZ ;  /* 0x0000000805057c10 */ /* 0x002fca000fffe0ff */
[----:B0-----:R-:W-:Y:S02]  /*00a0*/  IMAD R5, R5, UR7, R0 ;  /* 0x0000000705057c24 */ /* 0x001fe4000f8e0200 */
[----:B--2---:R-:W-:-:S03]  /*00b0*/  IMAD R6, R6, UR6, R3 ;  /* 0x0000000606067c24 */ /* 0x004fc6000f8e0203 */
[----:B---3--:R-:W-:-:S04]  /*00c0*/  ISETP.GE.U32.AND P0, PT, R5, UR5, PT ;  /* 0x0000000505007c0c */ /* 0x008fc8000bf06070 */
[----:B------:R-:W-:-:S13]  /*00d0*/  ISETP.GE.U32.OR P0, PT, R6, UR4, P0 ;  /* 0x0000000406007c0c */ /* 0x000fda0008706470 */
[----:B------:R-:W-:Y:S05]  /*00e0*/  @P0 EXIT ;  /* 0x000000000000094d */ /* 0x000fea0003800000 */
[----:B------:R-:W-:Y:S01]  /*00f0*/  I2FP.F32.U32 R0, UR4 ;  /* 0x0000000400007c45 */ /* 0x000fe20008201000 */
[----:B------:R-:W-:Y:S01]  /*0100*/  UIADD3 UR4, UPT, UPT, UR4, -0x1, URZ ;  /* 0xffffffff04047890 */ /* 0x000fe2000fffe0ff */
[----:B------:R-:W-:Y:S03]  /*0110*/  BSSY.RECONVERGENT B0, `(.L_x_0) ;  /* 0x0000013000007945 */ /* 0x000fe60003800200 */
[----:B------:R-:W-:Y:S01]  /*0120*/  FADD R4, R0, -1 ;  /* 0xbf80000000047421 */ /* 0x000fe20000000000 */
[----:B------:R-:W-:Y:S02]  /*0130*/  I2FP.F32.U32 R0, R6 ;  /* 0x0000000600007245 */ /* 0x000fe40000201000 */
[----:B------:R-:W-:Y:S01]  /*0140*/  I2FP.F32.U32 R3, UR4 ;  /* 0x0000000400037c45 */ /* 0x000fe20008201000 */
[----:B------:R-:W0:Y:S04]  /*0150*/  MUFU.RCP R7, R4 ;  /* 0x0000000400077308 */ /* 0x000e280000001000 */
[----:B------:R-:W-:-:S04]  /*0160*/  FFMA R0, R3, -0.5, R0 ;  /* 0xbf00000003007823 */ /* 0x000fc80000000000 */
[----:B------:R-:W-:-:S04]  /*0170*/  FADD R0, R0, R0 ;  /* 0x0000000000007221 */ /* 0x000fc80000000000 */
[----:B------:R-:W1:Y:S01]  /*0180*/  FCHK P0, R0, R4 ;  /* 0x0000000400007302 */ /* 0x000e620000000000 */
[----:B0-----:R-:W-:-:S04]  /*0190*/  FFMA R2, -R4, R7, 1 ;  /* 0x3f80000004027423 */ /* 0x001fc80000000107 */
[----:B------:R-:W-:Y:S01]  /*01a0*/  FFMA R3, R7, R2, R7 ;  /* 0x0000000207037223 */ /* 0x000fe20000000007 */
[----:B------:R-:W-:-:S03]  /*01b0*/  MOV R7, 0x7f800000 ;  /* 0x7f80000000077802 */ /* 0x000fc60000000f00 */
[----:B------:R-:W-:-:S04]  /*01c0*/  FFMA R2, R0, R3, RZ ;  /* 0x0000000300027223 */ /* 0x000fc800000000ff */
[----:B------:R-:W-:-:S04]  /*01d0*/  FFMA R8, -R4, R2, R0 ;  /* 0x0000000204087223 */ /* 0x000fc80000000100 */
[----:B------:R-:W-:Y:S01]  /*01e0*/  FFMA R2, R3, R8, R2 ;  /* 0x0000000803027223 */ /* 0x000fe20000000002 */
[----:B-1----:R-:W-:Y:S06]  /*01f0*/  @!P0 BRA `(.L_x_1) ;  /* 0x0000000000108947 */ /* 0x002fec0003800000 */
[----:B------:R-:W-:Y:S02]  /*0200*/  MOV R3, R0 ;  /* 0x0000000000037202 */ /* 0x000fe40000000f00 */
[----:B------:R-:W-:-:S07]  /*0210*/  MOV R10, 0x230 ;  /* 0x00000230000a7802 */ /* 0x000fce0000000f00 */
[----:B------:R-:W-:Y:S05]  /*0220*/  CALL.REL.NOINC `($__internal_1_$__cuda_sm3x_div_rn_noftz_f32_slowpath) ;  /* 0x00000014003c7944 */ /* 0x000fea0003c00000 */
[----:B------:R-:W-:-:S07]  /*0230*/  MOV R2, R3 ;  /* 0x0000000300027202 */ /* 0x000fce0000000f00 */
.L_x_1:
[----:B------:R-:W-:Y:S05]  /*0240*/  BSYNC.RECONVERGENT B0 ;  /* 0x0000000000007941 */ /* 0x000fea0003800200 */
.L_x_0:
[----:B------:R-:W0:Y:S01]  /*0250*/  LDCU UR4, c[0x0][0x38c] ;  /* 0x00007180ff0477ac */ /* 0x000e220008000800 */
[----:B------:R-:W-:Y:S01]  /*0260*/  BSSY.RECONVERGENT B0, `(.L_x_2) ;  /* 0x0000013000007945 */ /* 0x000fe20003800200 */
[----:B0-----:R-:W-:Y:S01]  /*0270*/  I2FP.F32.U32 R0, UR4 ;  /* 0x0000000400007c45 */ /* 0x001fe20008201000 */
[----:B------:R-:W-:-:S04]  /*0280*/  UIADD3 UR4, UPT, UPT, UR4, -0x1, URZ ;  /* 0xffffffff04047890 */ /* 0x000fc8000fffe0ff */
[----:B------:R-:W-:Y:S01]  /*0290*/  FADD R4, R0, -1 ;  /* 0xbf80000000047421 */ /* 0x000fe20000000000 */
[----:B------:R-:W-:Y:S02]  /*02a0*/  I2FP.F32.U32 R0, R5 ;  /* 0x0000000500007245 */ /* 0x000fe40000201000 */
[----:B------:R-:W-:Y:S01]  /*02b0*/  I2FP.F32.U32 R3, UR4 ;  /* 0x0000000400037c45 */ /* 0x000fe20008201000 */
[----:B------:R-:W0:Y:S04]  /*02c0*/  MUFU.RCP R9, R4 ;  /* 0x0000000400097308 */ /* 0x000e280000001000 */
[----:B------:R-:W-:-:S04]  /*02d0*/  FFMA R0, R3, -0.5, R0 ;  /* 0xbf00000003007823 */ /* 0x000fc80000000000 */
[----:B------:R-:W-:-:S04]  /*02e0*/  FMUL R0, R0, -2 ;  /* 0xc000000000007820 */ /* 0x000fc80000400000 */
[----:B------:R-:W1:Y:S01]  /*02f0*/  FCHK P0, R0, R4 ;  /* 0x0000000400007302 */ /* 0x000e620000000000 */
[----:B0-----:R-:W-:-:S04]  /*0300*/  FFMA R8, -R4, R9, 1 ;  /* 0x3f80000004087423 */ /* 0x001fc80000000109 */
[----:B------:R-:W-:-:S04]  /*0310*/  FFMA R9, R9, R8, R9 ;  /* 0x0000000809097223 */ /* 0x000fc80000000009 */
[----:B------:R-:W-:-:S04]  /*0320*/  FFMA R8, R0, R9, RZ ;  /* 0x0000000900087223 */ /* 0x000fc800000000ff */
[----:B------:R-:W-:-:S04]  /*0330*/  FFMA R3, -R4, R8, R0 ;  /* 0x0000000804037223 */ /* 0x000fc80000000100 */
[----:B------:R-:W-:Y:S01]  /*0340*/  FFMA R3, R9, R3, R8 ;  /* 0x0000000309037223 */ /* 0x000fe20000000008 */
[----:B-1----:R-:W-:Y:S06]  /*0350*/  @!P0 BRA `(.L_x_3) ;  /* 0x00000000000c8947 */ /* 0x002fec0003800000 */
[----:B------:R-:W-:Y:S02]  /*0360*/  MOV R3, R0 ;  /* 0x0000000000037202 */ /* 0x000fe40000000f00 */
[----:B------:R-:W-:-:S07]  /*0370*/  MOV R10, 0x390 ;  /* 0x00000390000a7802 */ /* 0x000fce0000000f00 */
[----:B------:R-:W-:Y:S05]  /*0380*/  CALL.REL.NOINC `($__internal_1_$__cuda_sm3x_div_rn_noftz_f32_slowpath) ;  /* 0x0000001000e47944 */ /* 0x000fea0003c00000 */
.L_x_3:
[----:B------:R-:W-:Y:S05]  /*0390*/  BSYNC.RECONVERGENT B0 ;  /* 0x0000000000007941 */ /* 0x000fea0003800200 */
.L_x_2:
[CC--:B------:R-:W-:Y:S01]  /*03a0*/  FMNMX R0, |R3|.reuse, |R2|.reuse, !PT ;  /* 0x4000000203007209 */ /* 0x0c0fe20007800200 */
[----:B------:R-:W-:Y:S03]  /*03b0*/  BSSY.RECONVERGENT B0, `(.L_x_4) ;  /* 0x0000047000007945 */ /* 0x000fe60003800200 */
[C---:B------:R-:W-:Y:S02]  /*03c0*/  FMNMX R8, R0.reuse, 1, !PT ;  /* 0x3f80000000087809 */ /* 0x040fe40007800000 */
[----:B------:R-:W-:Y:S02]  /*03d0*/  FMNMX R4, R0, 1, PT ;  /* 0x3f80000000047809 */ /* 0x000fe40003800000 */
[----:B------:R-:W-:Y:S02]  /*03e0*/  LOP3.LUT R9, R8, 0x7e000000, RZ, 0xc0, !PT ;  /* 0x7e00000008097812 */ /* 0x000fe400078ec0ff */
[----:B------:R-:W-:-:S02]  /*03f0*/  FMNMX R0, |R3|, |R2|, PT ;  /* 0x4000000203007209 */ /* 0x000fc40003800200 */
[----:B------:R-:W-:-:S05]  /*0400*/  LOP3.LUT R9, R9, 0x7e800000, RZ, 0x3c, !PT ;  /* 0x7e80000009097812 */ /* 0x000fca00078e3cff */
[-C--:B------:R-:W-:Y:S01]  /*0410*/  FMUL R4, R4, R9.reuse ;  /* 0x0000000904047220 */ /* 0x080fe20000400000 */
[----:B------:R-:W-:-:S03]  /*0420*/  FMUL R0, R0, R9 ;  /* 0x0000000900007220 */ /* 0x000fc60000400000 */
[----:B------:R-:W-:Y:S01]  /*0430*/  FMUL R11, R4, R4 ;  /* 0x00000004040b7220 */ /* 0x000fe20000400000 */
[----:B------:R-:W-:-:S03]  /*0440*/  FMUL R4, R8, R9 ;  /* 0x0000000908047220 */ /* 0x000fc60000400000 */
[----:B------:R-:W-:Y:S01]  /*0450*/  FFMA R11, R0, R0, R11 ;  /* 0x00000000000b7223 */ /* 0x000fe2000000000b */
[----:B------:R-:W-:-:S03]  /*0460*/  FADD R0, |R3|, |R2| ;  /* 0x4000000203007221 */ /* 0x000fc60000000200 */
[----:B------:R-:W-:Y:S01]  /*0470*/  FFMA R4, R4, R4, R11 ;  /* 0x0000000404047223 */ /* 0x000fe2000000000b */
[----:B------:R-:W-:-:S04]  /*0480*/  FADD R0, R0, 1 ;  /* 0x3f80000000007421 */ /* 0x000fc80000000000 */
[----:B------:R-:W-:Y:S02]  /*0490*/  FSETP.GEU.AND P1, PT, |R4|, 1.175494350822287508e-38, PT ;  /* 0x008000000400780b */ /* 0x000fe40003f2e200 */
[----:B------:R-:W-:-:S11]  /*04a0*/  FSETP.NAN.AND P0, PT, R0, R0, PT ;  /* 0x000000000000720b */ /* 0x000fd60003f08000 */
[----:B------:R-:W-:-:S04]  /*04b0*/  @!P1 FMUL R4, R4, 16777216 ;  /* 0x4b80000004049820 */ /* 0x000fc80000400000 */
[----:B------:R-:W0:Y:S02]  /*04c0*/  MUFU.RSQ R10, R4 ;  /* 0x00000004000a7308 */ /* 0x000e240000001400 */
[----:B0-----:R-:W-:-:S04]  /*04d0*/  @!P1 FMUL R10, R10, 4096 ;  /* 0x458000000a0a9820 */ /* 0x001fc80000400000 */
[----:B------:R-:W-:Y:S01]  /*04e0*/  @!P0 FMUL R0, R9, R10 ;  /* 0x0000000a09008220 */ /* 0x000fe20000400000 */
[----:B------:R-:W-:-:S04]  /*04f0*/  FSETP.NEU.AND P0, PT, R8, +INF , PT ;  /* 0x7f8000000800780b */ /* 0x000fc80003f0d000 */
[----:B------:R-:W-:-:S05]  /*0500*/  FSEL R8, R0, RZ, P0 ;  /* 0x000000ff00087208 */ /* 0x000fca0000000000 */
[C---:B------:R-:W-:Y:S01]  /*0510*/  FMUL R0, R8.reuse, R3 ;  /* 0x0000000308007220 */ /* 0x040fe20000400000 */
[C---:B------:R-:W-:Y:S01]  /*0520*/  FMUL R2, R8.reuse, R2 ;  /* 0x0000000208027220 */ /* 0x040fe20000400000 */
[----:B------:R-:W-:Y:S02]  /*0530*/  FADD R10, R8, R8 ;  /* 0x00000008080a7221 */ /* 0x000fe40000000000 */
[----:B------:R-:W-:-:S04]  /*0540*/  FMUL R3, RZ, R0 ;  /* 0x00000000ff037220 */ /* 0x000fc80000400000 */
[----:B------:R-:W-:-:S04]  /*0550*/  FFMA R3, RZ, R2, R3 ;  /* 0x00000002ff037223 */ /* 0x000fc80000000003 */
[----:B------:R-:W-:-:S04]  /*0560*/  FADD R14, R3, -R10 ;  /* 0x8000000a030e7221 */ /* 0x000fc80000000000 */
[----:B------:R-:W-:-:S04]  /*0570*/  FADD R16, R14, R14 ;  /* 0x0000000e0e107221 */ /* 0x000fc80000000000 */
[----:B------:R-:W-:-:S05]  /*0580*/  FFMA R4, R16, R16, -12 ;  /* 0xc140000010047423 */ /* 0x000fca0000000010 */
[----:B------:R-:W-:-:S13]  /*0590*/  FSETP.GT.AND P0, PT, R4, RZ, PT ;  /* 0x000000ff0400720b */ /* 0x000fda0003f04000 */
[----:B------:R-:W-:Y:S05]  /*05a0*/  @!P0 BRA `(.L_x_5) ;  /* 0x00000000009c8947 */ /* 0x000fea0003800000 */
[----:B------:R-:W-:Y:S01]  /*05b0*/  IADD3 R3, PT, PT, R4, -0xd000000, RZ ;  /* 0xf300000004037810 */ /* 0x000fe20007ffe0ff */
[----:B------:R0:W1:Y:S01]  /*05c0*/  MUFU.RSQ R9, R4 ;  /* 0x0000000400097308 */ /* 0x0000620000001400 */
[----:B------:R-:W-:Y:S02]  /*05d0*/  BSSY.RECONVERGENT B1, `(.L_x_6) ;  /* 0x000000b000017945 */ /* 0x000fe40003800200 */
[----:B------:R-:W-:-:S13]  /*05e0*/  ISETP.GT.U32.AND P0, PT, R3, 0x727fffff, PT ;  /* 0x727fffff0300780c */ /* 0x000fda0003f04070 */
[----:B0-----:R-:W-:Y:S05]  /*05f0*/  @!P0 BRA `(.L_x_7) ;  /* 0x0000000000108947 */ /* 0x001fea0003800000 */
[----:B------:R-:W-:-:S07]  /*0600*/  MOV R13, 0x620 ;  /* 0x00000620000d7802 */ /* 0x000fce0000000f00 */
[----:B-1----:R-:W-:Y:S05]  /*0610*/  CALL.REL.NOINC `($__internal_0_$__cuda_sm20_sqrt_rn_f32_slowpath) ;  /* 0x0000000c00e87944 */ /* 0x002fea0003c00000 */
[----:B------:R-:W-:Y:S01]  /*0620*/  MOV R3, R4 ;  /* 0x0000000400037202 */ /* 0x000fe20000000f00 */
[----:B------:R-:W-:Y:S06]  /*0630*/  BRA `(.L_x_8) ;  /* 0x0000000000107947 */ /* 0x000fec0003800000 */
.L_x_7:
[----:B-1----:R-:W-:Y:S01]  /*0640*/  FMUL.FTZ R3, R4, R9 ;  /* 0x0000000904037220 */ /* 0x002fe20000410000 */
[----:B------:R-:W-:-:S03]  /*0650*/  FMUL.FTZ R9, R9, 0.5 ;  /* 0x3f00000009097820 */ /* 0x000fc60000410000 */
[----:B------:R-:W-:-:S04]  /*0660*/  FFMA R4, -R3, R3, R4 ;  /* 0x0000000303047223 */ /* 0x000fc80000000104 */
[----:B------:R-:W-:-:S07]  /*0670*/  FFMA R3, R4, R9, R3 ;  /* 0x0000000904037223 */ /* 0x000fce0000000003 */
.L_x_8:
[----:B------:R-:W-:Y:S05]  /*0680*/  BSYNC.RECONVERGENT B1 ;  /* 0x0000000000017941 */ /* 0x000fea0003800200 */
.L_x_6:
[----:B------:R-:W-:Y:S01]  /*0690*/  FSETP.GEU.AND P0, PT, R14, -R14, PT ;  /* 0x8000000e0e00720b */ /* 0x000fe20003f0e000 */
[----:B------:R-:W-:Y:S01]  /*06a0*/  FADD R4, -R16, -R3 ;  /* 0x8000000310047221 */ /* 0x000fe20000000100 */
[----:B------:R-:W-:Y:S01]  /*06b0*/  UMOV UR4, 0x40400000 ;  /* 0x4040000000047882 */ /* 0x000fe20000000000 */
[----:B------:R-:W-:Y:S01]  /*06c0*/  BSSY.RECONVERGENT B1, `(.L_x_9) ;  /* 0x000000f000017945 */ /* 0x000fe20003800200 */
[----:B------:R-:W-:-:S09]  /*06d0*/  MOV R11, UR4 ;  /* 0x00000004000b7c02 */ /* 0x000fd20008000f00 */
[----:B------:R-:W-:-:S04]  /*06e0*/  @P0 FADD R4, -R16, R3 ;  /* 0x0000000310040221 */ /* 0x000fc80000000100 */
[----:B------:R-:W-:-:S04]  /*06f0*/  FMUL R4, R4, 0.5 ;  /* 0x3f00000004047820 */ /* 0x000fc80000400000 */
[----:B------:R-:W0:Y:S08]  /*0700*/  MUFU.RCP R3, R4 ;  /* 0x0000000400037308 */ /* 0x000e300000001000 */
[----:B------:R-:W1:Y:S01]  /*0710*/  FCHK P0, R11, R4 ;  /* 0x000000040b007302 */ /* 0x000e620000000000 */
[----:B0-----:R-:W-:-:S04]  /*0720*/  FFMA R10, -R4, R3, 1 ;  /* 0x3f800000040a7423 */ /* 0x001fc80000000103 */
[----:B------:R-:W-:-:S04]  /*0730*/  FFMA R3, R3, R10, R3 ;  /* 0x0000000a03037223 */ /* 0x000fc80000000003 */
[----:B------:R-:W-:-:S04]  /*0740*/  FFMA R9, R3, 3, RZ ;  /* 0x4040000003097823 */ /* 0x000fc800000000ff */
[----:B------:R-:W-:-:S04]  /*0750*/  FFMA R10, -R4, R9, 3 ;  /* 0x40400000040a7423 */ /* 0x000fc80000000109 */
[----:B------:R-:W-:Y:S01]  /*0760*/  FFMA R3, R3, R10, R9 ;  /* 0x0000000a03037223 */ /* 0x000fe20000000009 */
[----:B-1----:R-:W-:Y:S06]  /*0770*/  @!P0 BRA `(.L_x_10) ;  /* 0x00000000000c8947 */ /* 0x002fec0003800000 */
[----:B------:R-:W-:Y:S01]  /*0780*/  HFMA2 R3, -RZ, RZ, 2.125, 0 ;  /* 0x40400000ff037431 */ /* 0x000fe200000001ff */
[----:B------:R-:W-:-:S07]  /*0790*/  MOV R10, 0x7b0 ;  /* 0x000007b0000a7802 */ /* 0x000fce0000000f00 */
[----:B------:R-:W-:Y:S05]  /*07a0*/  CALL.REL.NOINC `($__internal_1_$__cuda_sm3x_div_rn_noftz_f32_slowpath) ;  /* 0x0000000c00dc7944 */ /* 0x000fea0003c00000 */
.L_x_10:
[----:B------:R-:W-:Y:S05]  /*07b0*/  BSYNC.RECONVERGENT B1 ;  /* 0x0000000000017941 */ /* 0x000fea0003800200 */
.L_x_9:
[----:B------:R-:W-:-:S04]  /*07c0*/  FSETP.GT.AND P0, PT, R4, R3, PT ;  /* 0x000000030400720b */ /* 0x000fc80003f04000 */
[----:B------:R-:W-:Y:S02]  /*07d0*/  FSEL R10, R4, R3, P0 ;  /* 0x00000003040a7208 */ /* 0x000fe40000000000 */
[----:B------:R-:W-:Y:S02]  /*07e0*/  FSEL R3, R3, R4, P0 ;  /* 0x0000000403037208 */ /* 0x000fe40000000000 */
[----:B------:R-:W-:-:S13]  /*07f0*/  FSETP.GE.AND P1, PT, R10, RZ, PT ;  /* 0x000000ff0a00720b */ /* 0x000fda0003f26000 */
[----:B------:R-:W-:-:S04]  /*0800*/  @P1 FSETP.GEU.AND P0, PT, R3, RZ, PT ;  /* 0x000000ff0300120b */ /* 0x000fc80003f0e000 */
[----:B------:R-:W-:-:S09]  /*0810*/  @P1 FSEL R7, R10, R3, !P0 ;  /* 0x000000030a071208 */ /* 0x000fd20004000000 */
.L_x_5:
[----:B------:R-:W-:Y:S05]  /*0820*/  BSYNC.RECONVERGENT B0 ;  /* 0x0000000000007941 */ /* 0x000fea0003800200 */
.L_x_4:
[----:B------:R-:W-:Y:S01]  /*0830*/  FSETP.NEU.AND P0, PT, |R7|, +INF , PT ;  /* 0x7f8000000700780b */ /* 0x000fe20003f0d200 */
[----:B------:R-:W0:Y:S01]  /*0840*/  LDCU.64 UR4, c[0x0][0x358] ;  /* 0x00006b00ff0477ac */ /* 0x000e220008000a00 */
[----:B------:R-:W-:Y:S01]  /*0850*/  BSSY.RECONVERGENT B0, `(.L_x_11) ;  /* 0x00000cc000007945 */ /* 0x000fe20003800200 */
[----:B------:R-:W-:Y:S01]  /*0860*/  HFMA2 R9, -RZ, RZ, 0, 0 ;  /* 0x00000000ff097431 */ /* 0x000fe200000001ff */
[----:B------:R-:W-:-:S09]  /*0870*/  MOV R4, RZ ;  /* 0x000000ff00047202 */ /* 0x000fd20000000f00 */
[----:B------:R-:W-:Y:S05]  /*0880*/  @!P0 BRA `(.L_x_12) ;  /* 0x0000000c00208947 */ /* 0x000fea0003800000 */
[-C--:B------:R-:W-:Y:S01]  /*0890*/  FFMA R2, R2, R7.reuse, RZ ;  /* 0x0000000702027223 */ /* 0x080fe200000000ff */
[-C--:B------:R-:W-:Y:S01]  /*08a0*/  FFMA R3, R0, R7.reuse, RZ ;  /* 0x0000000700037223 */ /* 0x080fe200000000ff */
[----:B------:R-:W-:Y:S01]  /*08b0*/  FFMA R8, R8, R7, -1 ;  /* 0xbf80000008087423 */ /* 0x000fe20000000007 */
[----:B------:R-:W-:Y:S01]  /*08c0*/  BSSY.RECONVERGENT B1, `(.L_x_13) ;  /* 0x00000c0000017945 */ /* 0x000fe20003800200 */
[----:B------:R-:W-:Y:S01]  /*08d0*/  FADD R13, -R2, 5 ;  /* 0x40a00000020d7421 */ /* 0x000fe20000000100 */
[----:B------:R-:W-:Y:S01]  /*08e0*/  FADD R4, -R3, 5 ;  /* 0x40a0000003047421 */ /* 0x000fe20000000100 */
[C---:B------:R-:W-:Y:S01]  /*08f0*/  FADD R7, -R8.reuse, -10 ;  /* 0xc120000008077421 */ /* 0x040fe20000000100 */
[----:B------:R-:W-:Y:S01]  /*0900*/  FADD R9, RZ, -R2 ;  /* 0x80000002ff097221 */ /* 0x000fe20000000000 */
[----:B------:R-:W-:Y:S01]  /*0910*/  FADD R11, RZ, -R3 ;  /* 0x80000003ff0b7221 */ /* 0x000fe20000000000 */
[C---:B------:R-:W-:Y:S01]  /*0920*/  FADD R12, -R8.reuse, -1 ;  /* 0xbf800000080c7421 */ /* 0x040fe20000000100 */
[CC--:B------:R-:W-:Y:S01]  /*0930*/  FMNMX R10, |R13|.reuse, |R4|.reuse, !PT ;  /* 0x400000040d0a7209 */ /* 0x0c0fe20007800200 */
[----:B------:R-:W-:Y:S01]  /*0940*/  FADD R8, R8, -1 ;  /* 0xbf80000008087421 */ /* 0x000fe20000000000 */
[----:B------:R-:W-:-:S02]  /*0950*/  FMNMX R14, |R13|, |R4|, PT ;  /* 0x400000040d0e7209 */ /* 0x000fc40003800200 */
[-C--:B------:R-:W-:Y:S02]  /*0960*/  FMNMX R0, |R7|, R10.reuse, !PT ;  /* 0x0000000a07007209 */ /* 0x080fe40007800200 */
[----:B------:R-:W-:Y:S02]  /*0970*/  FMNMX R17, |R9|, |R11|, !PT ;  /* 0x4000000b09117209 */ /* 0x000fe40007800200 */
[----:B------:R-:W-:Y:S02]  /*0980*/  LOP3.LUT R15, R0, 0xfe000000, RZ, 0xc0, !PT ;  /* 0xfe000000000f7812 */ /* 0x000fe400078ec0ff */
[----:B------:R-:W-:Y:S02]  /*0990*/  FMNMX R16, |R7|, R10, PT ;  /* 0x0000000a07107209 */ /* 0x000fe40003800200 */
[----:B------:R-:W-:Y:S02]  /*09a0*/  FMNMX R10, |R12|, R17, !PT ;  /* 0x000000110c0a7209 */ /* 0x000fe40007800200 */
[----:B------:R-:W-:-:S02]  /*09b0*/  LOP3.LUT R15, R15, 0x7e800000, RZ, 0x3c, !PT ;  /* 0x7e8000000f0f7812 */ /* 0x000fc400078e3cff */
[----:B------:R-:W-:Y:S02]  /*09c0*/  LOP3.LUT R19, R10, 0xfe000000, RZ, 0xc0, !PT ;  /* 0xfe0000000a137812 */ /* 0x000fe400078ec0ff */
[----:B------:R-:W-:Y:S01]  /*09d0*/  FMNMX R18, |R12|, R17, PT ;  /* 0x000000110c127209 */ /* 0x000fe20003800200 */
[-C--:B------:R-:W-:Y:S01]  /*09e0*/  FMUL R16, R16, R15.reuse ;  /* 0x0000000f10107220 */ /* 0x080fe20000400000 */
[----:B------:R-:W-:Y:S01]  /*09f0*/  LOP3.LUT R17, R19, 0x7e800000, RZ, 0x3c, !PT ;  /* 0x7e80000013117812 */ /* 0x000fe200078e3cff */
[----:B------:R-:W-:Y:S02]  /*0a00*/  FMUL R14, R14, R15 ;  /* 0x0000000f0e0e7220 */ /* 0x000fe40000400000 */
[----:B------:R-:W-:Y:S01]  /*0a10*/  FMUL R19, R16, R16 ;  /* 0x0000001010137220 */ /* 0x000fe20000400000 */
[----:B------:R-:W-:Y:S01]  /*0a20*/  FMNMX R16, |R9|, |R11|, PT ;  /* 0x4000000b09107209 */ /* 0x000fe20003800200 */
[----:B------:R-:W-:Y:S02]  /*0a30*/  FMUL R18, R18, R17 ;  /* 0x0000001112127220 */ /* 0x000fe40000400000 */
[----:B------:R-:W-:Y:S01]  /*0a40*/  FFMA R19, R14, R14, R19 ;  /* 0x0000000e0e137223 */ /* 0x000fe20000000013 */
[----:B------:R-:W-:Y:S01]  /*0a50*/  FMUL R14, R0, R15 ;  /* 0x0000000f000e7220 */ /* 0x000fe20000400000 */
[----:B------:R-:W-:Y:S01]  /*0a60*/  FMUL R16, R16, R17 ;  /* 0x0000001110107220 */ /* 0x000fe20000400000 */
[----:B------:R-:W-:-:S02]  /*0a70*/  FMUL R21, R18, R18 ;  /* 0x0000001212157220 */ /* 0x000fc40000400000 */
[----:B------:R-:W-:Y:S01]  /*0a80*/  FFMA R19, R14, R14, R19 ;  /* 0x0000000e0e137223 */ /* 0x000fe20000000013 */
[----:B------:R-:W-:Y:S01]  /*0a90*/  FMUL R14, R10, R17 ;  /* 0x000000110a0e7220 */ /* 0x000fe20000400000 */
[----:B------:R-:W-:-:S03]  /*0aa0*/  FFMA R21, R16, R16, R21 ;  /* 0x0000001010157223 */ /* 0x000fc60000000015 */
[----:B------:R-:W-:Y:S01]  /*0ab0*/  FSETP.GEU.AND P2, PT, |R19|, 1.175494350822287508e-38, PT ;  /* 0x008000001300780b */ /* 0x000fe20003f4e200 */
[----:B------:R-:W-:Y:S01]  /*0ac0*/  FFMA R18, R14, R14, R21 ;  /* 0x0000000e0e127223 */ /* 0x000fe20000000015 */
[----:B------:R-:W-:Y:S01]  /*0ad0*/  FADD R14, |R13|, |R4| ;  /* 0x400000040d0e7221 */ /* 0x000fe20000000200 */
[----:B------:R-:W-:-:S03]  /*0ae0*/  FADD R21, |R9|, |R11| ;  /* 0x4000000b09157221 */ /* 0x000fc60000000200 */
[----:B------:R-:W-:Y:S01]  /*0af0*/  FSETP.GEU.AND P3, PT, |R18|, 1.175494350822287508e-38, PT ;  /* 0x008000001200780b */ /* 0x000fe20003f6e200 */
[----:B------:R-:W-:Y:S01]  /*0b00*/  FADD R14, |R7|, R14 ;  /* 0x0000000e070e7221 */ /* 0x000fe20000000200 */
[----:B------:R-:W-:-:S04]  /*0b10*/  FADD R21, |R12|, R21 ;  /* 0x000000150c157221 */ /* 0x000fc80000000200 */
[----:B------:R-:W-:Y:S01]  /*0b20*/  FSETP.NAN.AND P1, PT, R14, R14, PT ;  /* 0x0000000e0e00720b */ /* 0x000fe20003f28000 */
[----:B------:R-:W-:Y:S01]  /*0b30*/  @!P2 FMUL R19, R19, 16777216 ;  /* 0x4b8000001313a820 */ /* 0x000fe20000400000 */
[----:B------:R-:W-:-:S03]  /*0b40*/  FSETP.NAN.AND P0, PT, R21, R21, PT ;  /* 0x000000151500720b */ /* 0x000fc60003f08000 */
[----:B------:R-:W1:Y:S02]  /*0b50*/  MUFU.RSQ R16, R19 ;  /* 0x0000001300107308 */ /* 0x000e640000001400 */
[----:B------:R-:W-:-:S06]  /*0b60*/  @!P3 FMUL R18, R18, 16777216 ;  /* 0x4b8000001212b820 */ /* 0x000fcc0000400000 */
[----:B------:R-:W2:Y:S01]  /*0b70*/  MUFU.RSQ R20, R18 ;  /* 0x0000001200147308 */ /* 0x000ea20000001400 */
[----:B-1----:R-:W-:Y:S01]  /*0b80*/  @!P2 FMUL R16, R16, 4096 ;  /* 0x458000001010a820 */ /* 0x002fe20000400000 */
[----:B------:R-:W-:-:S03]  /*0b90*/  FSETP.NEU.AND P2, PT, R10, +INF , PT ;  /* 0x7f8000000a00780b */ /* 0x000fc60003f4d000 */
[----:B------:R-:W-:Y:S01]  /*0ba0*/  @!P1 FMUL R14, R15, R16 ;  /* 0x000000100f0e9220 */ /* 0x000fe20000400000 */
[----:B------:R-:W-:Y:S02]  /*0bb0*/  FSETP.NEU.AND P1, PT, R0, +INF , PT ;  /* 0x7f8000000000780b */ /* 0x000fe40003f2d000 */
[----:B------:R-:W-:Y:S01]  /*0bc0*/  FMNMX R15, |R2|, |R3|, !PT ;  /* 0x40000003020f7209 */ /* 0x000fe20007800200 */
[----:B--2---:R-:W-:Y:S01]  /*0bd0*/  @!P3 FMUL R20, R20, 4096 ;  /* 0x458000001414b820 */ /* 0x004fe20000400000 */
[----:B------:R-:W-:-:S03]  /*0be0*/  FSEL R14, R14, RZ, P1 ;  /* 0x000000ff0e0e7208 */ /* 0x000fc60000800000 */
[----:B------:R-:W-:Y:S01]  /*0bf0*/  @!P0 FMUL R21, R17, R20 ;  /* 0x0000001411158220 */ /* 0x000fe20000400000 */
[----:B------:R-:W-:Y:S01]  /*0c00*/  FMNMX R17, |R2|, |R3|, PT ;  /* 0x4000000302117209 */ /* 0x000fe20003800200 */
[-C--:B------:R-:W-:Y:S01]  /*0c10*/  FMUL R0, R13, R14.reuse ;  /* 0x0000000e0d007220 */ /* 0x080fe20000400000 */
[-C--:B------:R-:W-:Y:S01]  /*0c20*/  FMUL R4, R4, R14.reuse ;  /* 0x0000000e04047220 */ /* 0x080fe20000400000 */
[----:B------:R-:W-:Y:S01]  /*0c30*/  FMUL R7, R7, R14 ;  /* 0x0000000e07077220 */ /* 0x000fe20000400000 */
[----:B------:R-:W-:Y:S02]  /*0c40*/  FSEL R21, R21, RZ, P2 ;  /* 0x000000ff15157208 */ /* 0x000fe40001000000 */
[CC--:B------:R-:W-:Y:S02]  /*0c50*/  FMNMX R13, |R8|.reuse, R15.reuse, !PT ;  /* 0x0000000f080d7209 */ /* 0x0c0fe40007800200 */
[----:B------:R-:W-:Y:S01]  /*0c60*/  FMNMX R15, |R8|, R15, PT ;  /* 0x0000000f080f7209 */ /* 0x000fe20003800200 */
[-C--:B------:R-:W-:Y:S01]  /*0c70*/  FFMA R9, R9, R21.reuse, R0 ;  /* 0x0000001509097223 */ /* 0x080fe20000000000 */
[-C--:B------:R-:W-:Y:S01]  /*0c80*/  FFMA R10, R11, R21.reuse, R4 ;  /* 0x000000150b0a7223 */ /* 0x080fe20000000004 */
[----:B------:R-:W-:Y:S01]  /*0c90*/  FFMA R11, R12, R21, R7 ;  /* 0x000000150c0b7223 */ /* 0x000fe20000000007 */
[----:B------:R-:W-:-:S03]  /*0ca0*/  LOP3.LUT R14, R13, 0xfe000000, RZ, 0xc0, !PT ;  /* 0xfe0000000d0e7812 */ /* 0x000fc600078ec0ff */
[----:B------:R-:W-:Y:S02]  /*0cb0*/  FMNMX R18, |R9|, |R10|, !PT ;  /* 0x4000000a09127209 */ /* 0x000fe40007800200 */
[----:B------:R-:W-:Y:S02]  /*0cc0*/  LOP3.LUT R14, R14, 0x7e800000, RZ, 0x3c, !PT ;  /* 0x7e8000000e0e7812 */ /* 0x000fe400078e3cff */
[CC--:B------:R-:W-:Y:S02]  /*0cd0*/  FMNMX R12, |R11|.reuse, R18.reuse, !PT ;  /* 0x000000120b0c7209 */ /* 0x0c0fe40007800200 */
[----:B------:R-:W-:Y:S01]  /*0ce0*/  FMNMX R20, |R11|, R18, PT ;  /* 0x000000120b147209 */ /* 0x000fe20003800200 */
[-C--:B------:R-:W-:Y:S01]  /*0cf0*/  FMUL R16, R15, R14.reuse ;  /* 0x0000000e0f107220 */ /* 0x080fe20000400000 */
[----:B------:R-:W-:Y:S01]  /*0d00*/  LOP3.LUT R19, R12, 0xfe000000, RZ, 0xc0, !PT ;  /* 0xfe0000000c137812 */ /* 0x000fe200078ec0ff */
[----:B------:R-:W-:Y:S01]  /*0d10*/  FMUL R17, R17, R14 ;  /* 0x0000000e11117220 */ /* 0x000fe20000400000 */
[----:B------:R-:W-:Y:S01]  /*0d20*/  FMNMX R18, |R9|, |R10|, PT ;  /* 0x4000000a09127209 */ /* 0x000fe20003800200 */
[----:B------:R-:W-:Y:S01]  /*0d30*/  FMUL R16, R16, R16 ;  /* 0x0000001010107220 */ /* 0x000fe20000400000 */
[----:B------:R-:W-:-:S03]  /*0d40*/  LOP3.LUT R15, R19, 0x7e800000, RZ, 0x3c, !PT ;  /* 0x7e800000130f7812 */ /* 0x000fc600078e3cff */
[----:B------:R-:W-:Y:S01]  /*0d50*/  FFMA R17, R17, R17, R16 ;  /* 0x0000001111117223 */ /* 0x000fe20000000010 */
[----:B------:R-:W-:Y:S01]  /*0d60*/  FMUL R16, R13, R14 ;  /* 0x0000000e0d107220 */ /* 0x000fe20000400000 */
[-C--:B------:R-:W-:Y:S01]  /*0d70*/  FMUL R20, R20, R15.reuse ;  /* 0x0000000f14147220 */ /* 0x080fe20000400000 */
[-C--:B------:R-:W-:Y:S02]  /*0d80*/  FMUL R18, R18, R15.reuse ;  /* 0x0000000f12127220 */ /* 0x080fe40000400000 */
[----:B------:R-:W-:Y:S01]  /*0d90*/  FFMA R16, R16, R16, R17 ;  /* 0x0000001010107223 */ /* 0x000fe20000000011 */
[----:B------:R-:W-:Y:S01]  /*0da0*/  FMUL R19, R20, R20 ;  /* 0x0000001414137220 */ /* 0x000fe20000400000 */
[----:B------:R-:W-:-:S03]  /*0db0*/  FMUL R17, R12, R15 ;  /* 0x0000000f0c117220 */ /* 0x000fc60000400000 */
[----:B------:R-:W-:Y:S01]  /*0dc0*/  FFMA R18, R18, R18, R19 ;  /* 0x0000001212127223 */ /* 0x000fe20000000013 */
[----:B------:R-:W-:-:S03]  /*0dd0*/  FSETP.GEU.AND P2, PT, |R16|, 1.175494350822287508e-38, PT ;  /* 0x008000001000780b */ /* 0x000fc60003f4e200 */
[----:B------:R-:W-:Y:S01]  /*0de0*/  FFMA R20, R17, R17, R18 ;  /* 0x0000001111147223 */ /* 0x000fe20000000012 */
[----:B------:R-:W-:Y:S01]  /*0df0*/  FADD R17, |R2|, |R3| ;  /* 0x4000000302117221 */ /* 0x000fe20000000200 */
[----:B------:R-:W-:-:S03]  /*0e00*/  FADD R18, |R9|, |R10| ;  /* 0x4000000a09127221 */ /* 0x000fc60000000200 */
[----:B------:R-:W-:Y:S01]  /*0e10*/  FSETP.GEU.AND P3, PT, |R20|, 1.175494350822287508e-38, PT ;  /* 0x008000001400780b */ /* 0x000fe20003f6e200 */
[----:B------:R-:W-:Y:S01]  /*0e20*/  FADD R17, |R8|, R17 ;  /* 0x0000001108117221 */ /* 0x000fe20000000200 */
[----:B------:R-:W-:-:S03]  /*0e30*/  FADD R18, |R11|, R18 ;  /* 0x000000120b127221 */ /* 0x000fc60000000200 */
[----:B------:R-:W-:Y:S01]  /*0e40*/  @!P2 FMUL R16, R16, 16777216 ;  /* 0x4b8000001010a820 */ /* 0x000fe20000400000 */
[----:B------:R-:W-:Y:S02]  /*0e50*/  FSETP.NAN.AND P0, PT, R17, R17, PT ;  /* 0x000000111100720b */ /* 0x000fe40003f08000 */
[----:B------:R-:W-:Y:S01]  /*0e60*/  FSETP.NAN.AND P1, PT, R18, R18, PT ;  /* 0x000000121200720b */ /* 0x000fe20003f28000 */
[----:B------:R-:W1:Y:S04]  /*0e70*/  MUFU.RSQ R19, R16 ;  /* 0x0000001000137308 */ /* 0x000e680000001400 */
[----:B------:R-:W-:-:S04]  /*0e80*/  @!P3 FMUL R20, R20, 16777216 ;  /* 0x4b8000001414b820 */ /* 0x000fc80000400000 */
[----:B------:R-:W2:Y:S01]  /*0e90*/  MUFU.RSQ R22, R20 ;  /* 0x0000001400167308 */ /* 0x000ea20000001400 */
[----:B-1----:R-:W-:Y:S01]  /*0ea0*/  @!P2 FMUL R19, R19, 4096 ;  /* 0x458000001313a820 */ /* 0x002fe20000400000 */
[----:B------:R-:W-:-:S03]  /*0eb0*/  FSETP.NEU.AND P2, PT, R13, +INF , PT ;  /* 0x7f8000000d00780b */ /* 0x000fc60003f4d000 */
[----:B------:R-:W-:Y:S01]  /*0ec0*/  @!P0 FMUL R17, R14, R19 ;  /* 0x000000130e118220 */ /* 0x000fe20000400000 */
[----:B------:R-:W-:Y:S01]  /*0ed0*/  FSETP.NEU.AND P0, PT, R12, +INF , PT ;  /* 0x7f8000000c00780b */ /* 0x000fe20003f0d000 */
[----:B--2---:R-:W-:-:S03]  /*0ee0*/  @!P3 FMUL R22, R22, 4096 ;  /* 0x458000001616b820 */ /* 0x004fc60000400000 */
[----:B------:R-:W-:Y:S01]  /*0ef0*/  FSEL R17, R17, RZ, P2 ;  /* 0x000000ff11117208 */ /* 0x000fe20001000000 */
[----:B------:R-:W-:-:S04]  /*0f00*/  @!P1 FMUL R18, R15, R22 ;  /* 0x000000160f129220 */ /* 0x000fc80000400000 */
[-C--:B------:R-:W-:Y:S01]  /*0f10*/  FMUL R13, R3, R17.reuse ;  /* 0x00000011030d7220 */ /* 0x080fe20000400000 */
[-C--:B------:R-:W-:Y:S01]  /*0f20*/  FMUL R3, R2, R17.reuse ;  /* 0x0000001102037220 */ /* 0x080fe20000400000 */
[----:B------:R-:W-:Y:S01]  /*0f30*/  FMUL R8, R8, R17 ;  /* 0x0000001108087220 */ /* 0x000fe20000400000 */
[----:B------:R-:W-:Y:S01]  /*0f40*/  FSEL R18, R18, RZ, P0 ;  /* 0x000000ff12127208 */ /* 0x000fe20000000000 */
[----:B------:R-:W-:-:S04]  /*0f50*/  FMUL R4, R13, R4 ;  /* 0x000000040d047220 */ /* 0x000fc80000400000 */
[-C--:B------:R-:W-:Y:S01]  /*0f60*/  FMUL R10, R10, R18.reuse ;  /* 0x000000120a0a7220 */ /* 0x080fe20000400000 */
[----:B------:R-:W-:Y:S01]  /*0f70*/  FMUL R2, R9, R18 ;  /* 0x0000001209027220 */ /* 0x000fe20000400000 */
[----:B------:R-:W-:Y:S01]  /*0f80*/  FFMA R9, R3, R0, R4 ;  /* 0x0000000003097223 */ /* 0x000fe20000000004 */
[----:B------:R-:W-:Y:S01]  /*0f90*/  FMUL R11, R11, R18 ;  /* 0x000000120b0b7220 */ /* 0x000fe20000400000 */
[----:B------:R-:W-:Y:S02]  /*0fa0*/  FMUL R13, R13, R10 ;  /* 0x0000000a0d0d7220 */ /* 0x000fe40000400000 */
[C---:B------:R-:W-:Y:S02]  /*0fb0*/  FFMA R9, R8.reuse, R7, R9 ;  /* 0x0000000708097223 */ /* 0x040fe40000000009 */
[----:B------:R-:W-:Y:S02]  /*0fc0*/  FFMA R0, R3, R2, R13 ;  /* 0x0000000203007223 */ /* 0x000fe4000000000d */
[C---:B------:R-:W-:Y:S01]  /*0fd0*/  FADD R2, R9.reuse, 0.050000000745058059692 ;  /* 0x3d4ccccd09027421 */ /* 0x040fe20000000000 */
[----:B------:R-:W-:Y:S01]  /*0fe0*/  FFMA R3, RZ, R9, 0.050000000745058059692 ;  /* 0x3d4ccccdff037423 */ /* 0x000fe20000000009 */
[----:B------:R-:W-:Y:S01]  /*0ff0*/  FFMA R0, R8, R11, R0 ;  /* 0x0000000b08007223 */ /* 0x000fe20000000000 */
[----:B------:R-:W-:-:S04]  /*1000*/  FSETP.GT.AND P0, PT, R9, RZ, PT ;  /* 0x000000ff0900720b */ /* 0x000fc80003f04000 */
[----:B------:R-:W-:Y:S02]  /*1010*/  FSETP.GT.AND P1, PT, R0, RZ, PT ;  /* 0x000000ff0000720b */ /* 0x000fe40003f24000 */
[----:B------:R-:W-:Y:S02]  /*1020*/  FSEL R2, R2, 0.050000000745058059692, P0 ;  /* 0x3d4ccccd02027808 */ /* 0x000fe40000000000 */
[----:B------:R-:W-:-:S09]  /*1030*/  FSEL R3, R3, 0.050000000745058059692, P0 ;  /* 0x3d4ccccd03037808 */ /* 0x000fd20000000000 */
[----:B------:R-:W-:Y:S05]  /*1040*/  @!P1 BRA `(.L_x_14) ;  /* 0x00000004001c9947 */ /* 0x000fea0003800000 */
[----:B------:R-:W-:Y:S01]  /*1050*/  FSETP.NEU.AND P0, PT, R0, 1, PT ;  /* 0x3f8000000000780b */ /* 0x000fe20003f0d000 */
[----:B------:R-:W-:Y:S01]  /*1060*/  BSSY.RECONVERGENT B2, `(.L_x_15) ;  /* 0x0000043000027945 */ /* 0x000fe20003800200 */
[----:B------:R-:W-:-:S11]  /*1070*/  MOV R4, 0x3f800000 ;  /* 0x3f80000000047802 */ /* 0x000fd60000000f00 */
[----:B------:R-:W-:Y:S05]  /*1080*/  @!P0 BRA `(.L_x_16) ;  /* 0x0000000400008947 */ /* 0x000fea0003800000 */
[----:B------:R-:W-:-:S13]  /*1090*/  FSETP.NAN.AND P0, PT, |R0|, |R0|, PT ;  /* 0x400000000000720b */ /* 0x000fda0003f08200 */
[----:B------:R-:W-:Y:S01]  /*10a0*/  @P0 FADD R4, R0, 50 ;  /* 0x4248000000040421 */ /* 0x000fe20000000000 */
[----:B------:R-:W-:Y:S06]  /*10b0*/  @P0 BRA `(.L_x_16) ;  /* 0x0000000000f40947 */ /* 0x000fec0003800000 */
[C---:B------:R-:W-:Y:S01]  /*10c0*/  FMUL R7, |R0|.reuse, 16777216 ;  /* 0x4b80000000077820 */ /* 0x040fe20000400200 */
[C---:B------:R-:W-:Y:S01]  /*10d0*/  FSETP.GEU.AND P0, PT, |R0|.reuse, 1.175494350822287508e-38, PT ;  /* 0x008000000000780b */ /* 0x040fe20003f0e200 */
[----:B------:R-:W-:Y:S01]  /*10e0*/  HFMA2 R14, -RZ, RZ, 0.771484375, 0.21533203125 ;  /* 0x3a2c32e4ff0e7431 */ /* 0x000fe200000001ff */
[----:B------:R-:W-:Y:S02]  /*10f0*/  FSETP.NEU.AND P2, PT, |R0|, +INF , PT ;  /* 0x7f8000000000780b */ /* 0x000fe40003f4d200 */
[----:B------:R-:W-:-:S04]  /*1100*/  FSEL R7, R7, |R0|, !P0 ;  /* 0x4000000007077208 */ /* 0x000fc80004000000 */
[----:B------:R-:W-:-:S04]  /*1110*/  IADD3 R4, PT, PT, R7, -0x3f3504f3, RZ ;  /* 0xc0cafb0d07047810 */ /* 0x000fc80007ffe0ff */
[----:B------:R-:W-:-:S03]  /*1120*/  LOP3.LUT R4, R4, 0xff800000, RZ, 0xc0, !PT ;  /* 0xff80000004047812 */ /* 0x000fc600078ec0ff */
[----:B------:R-:W-:Y:S01]  /*1130*/  @!P2 FADD R0, R0, R0 ;  /* 0x000000000000a221 */ /* 0x000fe20000000000 */
[-C--:B------:R-:W-:Y:S02]  /*1140*/  IADD3 R7, PT, PT, R7, -R4.reuse, RZ ;  /* 0x8000000407077210 */ /* 0x080fe40007ffe0ff */
[----:B------:R-:W-:-:S03]  /*1150*/  I2FP.F32.S32 R4, R4 ;  /* 0x0000000400047245 */ /* 0x000fc60000201400 */
[C---:B------:R-:W-:Y:S01]  /*1160*/  FADD R9, R7.reuse, 1 ;  /* 0x3f80000007097421 */ /* 0x040fe20000000000 */
[----:B------:R-:W-:Y:S01]  /*1170*/  FADD R8, R7, -1 ;  /* 0xbf80000007087421 */ /* 0x000fe20000000000 */
[----:B------:R-:W-:-:S03]  /*1180*/  FSEL R7, RZ, -24, P0 ;  /* 0xc1c00000ff077808 */ /* 0x000fc60000000000 */
[----:B------:R-:W-:Y:S01]  /*1190*/  FADD R10, R8, R8 ;  /* 0x00000008080a7221 */ /* 0x000fe20000000000 */
[----:B------:R-:W1:Y:S01]  /*11a0*/  MUFU.RCP R9, R9 ;  /* 0x0000000900097308 */ /* 0x000e620000001000 */
[----:B------:R-:W-:Y:S02]  /*11b0*/  FFMA R7, R4, 1.1920928955078125e-07, R7 ;  /* 0x3400000004077823 */ /* 0x000fe40000000007 */
[----:B-1----:R-:W-:-:S04]  /*11c0*/  FMUL R10, R9, R10 ;  /* 0x0000000a090a7220 */ /* 0x002fc80000400000 */
[----:B------:R-:W-:Y:S01]  /*11d0*/  FADD R12, R8, -R10 ;  /* 0x8000000a080c7221 */ /* 0x000fe20000000000 */
[C---:B------:R-:W-:Y:S01]  /*11e0*/  FMUL R11, R10.reuse, R10 ;  /* 0x0000000a0a0b7220 */ /* 0x040fe20000400000 */
[----:B------:R-:W-:Y:S02]  /*11f0*/  FFMA R4, R10, 1.4426950216293334961, R7 ;  /* 0x3fb8aa3b0a047823 */ /* 0x000fe40000000007 */
[----:B------:R-:W-:Y:S01]  /*1200*/  FADD R13, R12, R12 ;  /* 0x0000000c0c0d7221 */ /* 0x000fe20000000000 */
[----:B------:R-:W-:Y:S01]  /*1210*/  FFMA R12, R11, R14, 0.0032181653659790754318 ;  /* 0x3b52e7db0b0c7423 */ /* 0x000fe2000000000e */
[----:B------:R-:W-:Y:S02]  /*1220*/  FADD R7, R7, -R4 ;  /* 0x8000000407077221 */ /* 0x000fe40000000000 */
[----:B------:R-:W-:Y:S01]  /*1230*/  FFMA R8, R8, -R10, R13 ;  /* 0x8000000a08087223 */ /* 0x000fe2000000000d */
[----:B------:R-:W-:Y:S01]  /*1240*/  FFMA R12, R11, R12, 0.018033718690276145935 ;  /* 0x3c93bb730b0c7423 */ /* 0x000fe2000000000c */
[----:B------:R-:W-:-:S02]  /*1250*/  FFMA R7, R10, 1.4426950216293334961, R7 ;  /* 0x3fb8aa3b0a077823 */ /* 0x000fc40000000007 */
[----:B------:R-:W-:Y:S01]  /*1260*/  FMUL R8, R9, R8 ;  /* 0x0000000809087220 */ /* 0x000fe20000400000 */
[----:B------:R-:W-:-:S03]  /*1270*/  FFMA R12, R11, R12, 0.12022458761930465698 ;  /* 0x3df6384f0b0c7423 */ /* 0x000fc6000000000c */
[----:B------:R-:W-:Y:S01]  /*1280*/  FFMA R7, R8, 1.4426950216293334961, R7 ;  /* 0x3fb8aa3b08077823 */ /* 0x000fe20000000007 */
[----:B------:R-:W-:-:S03]  /*1290*/  FMUL R11, R11, R12 ;  /* 0x0000000c0b0b7220 */ /* 0x000fc60000400000 */
[----:B------:R-:W-:Y:S01]  /*12a0*/  FFMA R9, R10, 1.9251366722983220825e-08, R7 ;  /* 0x32a55e340a097823 */ /* 0x000fe20000000007 */
[----:B------:R-:W-:-:S04]  /*12b0*/  FMUL R7, R11, 3 ;  /* 0x404000000b077820 */ /* 0x000fc80000400000 */
[----:B------:R-:W-:-:S04]  /*12c0*/  FFMA R8, R8, R7, R9 ;  /* 0x0000000708087223 */ /* 0x000fc80000000009 */
[----:B------:R-:W-:-:S04]  /*12d0*/  FFMA R11, R10, R11, R8 ;  /* 0x0000000b0a0b7223 */ /* 0x000fc80000000008 */
[----:B------:R-:W-:-:S04]  /*12e0*/  FADD R7, R4, R11 ;  /* 0x0000000b04077221 */ /* 0x000fc80000000000 */
[----:B------:R-:W-:Y:S01]  /*12f0*/  FMUL R8, R7, 50 ;  /* 0x4248000007087820 */ /* 0x000fe20000400000 */
[----:B------:R-:W-:-:S03]  /*1300*/  FADD R4, -R4, R7 ;  /* 0x0000000704047221 */ /* 0x000fc60000000100 */
[----:B------:R-:W1:Y:S01]  /*1310*/  FRND R9, R8 ;  /* 0x0000000800097307 */ /* 0x000e620000201000 */
[----:B------:R-:W-:Y:S01]  /*1320*/  FADD R4, R11, -R4 ;  /* 0x800000040b047221 */ /* 0x000fe20000000000 */
[----:B------:R-:W-:Y:S01]  /*1330*/  FFMA R7, R7, 50, -R8 ;  /* 0x4248000007077823 */ /* 0x000fe20000000808 */
[----:B------:R-:W-:Y:S02]  /*1340*/  MOV R11, 0x391fcb8e ;  /* 0x391fcb8e000b7802 */ /* 0x000fe40000000f00 */
[----:B------:R-:W-:Y:S01]  /*1350*/  FSETP.GT.AND P1, PT, |R8|, 152, PT ;  /* 0x431800000800780b */ /* 0x000fe20003f24200 */
[----:B------:R-:W-:Y:S02]  /*1360*/  FFMA R7, R4, 50, R7 ;  /* 0x4248000004077823 */ /* 0x000fe40000000007 */
[----:B------:R-:W2:Y:S01]  /*1370*/  F2I.NTZ R10, R8 ;  /* 0x00000008000a7305 */ /* 0x000ea20000203100 */
[----:B-1----:R-:W-:Y:S01]  /*1380*/  FADD R4, R8, -R9 ;  /* 0x8000000908047221 */ /* 0x002fe20000000000 */
[----:B------:R-:W-:-:S03]  /*1390*/  FSETP.GT.AND P0, PT, R9, RZ, PT ;  /* 0x000000ff0900720b */ /* 0x000fc60003f04000 */
[----:B------:R-:W-:-:S04]  /*13a0*/  FADD R4, R4, R7 ;  /* 0x0000000704047221 */ /* 0x000fc80000000000 */
[----:B------:R-:W-:-:S04]  /*13b0*/  FFMA R7, R4, R11, 0.0013391353422775864601 ;  /* 0x3aaf85ed04077423 */ /* 0x000fc8000000000b */
[----:B------:R-:W-:-:S04]  /*13c0*/  FFMA R7, R4, R7, 0.0096188392490148544312 ;  /* 0x3c1d985604077423 */ /* 0x000fc80000000007 */
[----:B------:R-:W-:-:S04]  /*13d0*/  FFMA R7, R4, R7, 0.055503588169813156128 ;  /* 0x3d6357bb04077423 */ /* 0x000fc80000000007 */
[----:B------:R-:W-:Y:S01]  /*13e0*/  FFMA R9, R4, R7, 0.24022644758224487305 ;  /* 0x3e75fdec04097423 */ /* 0x000fe20000000007 */
[----:B------:R-:W-:Y:S02]  /*13f0*/  SEL R7, RZ, 0x83000000, P0 ;  /* 0x83000000ff077807 */ /* 0x000fe40000000000 */
[----:B------:R-:W-:Y:S01]  /*1400*/  FSETP.GEU.AND P0, PT, R8, RZ, PT ;  /* 0x000000ff0800720b */ /* 0x000fe20003f0e000 */
[----:B------:R-:W-:Y:S01]  /*1410*/  FFMA R11, R4, R9, 0.69314718246459960938 ;  /* 0x3f317218040b7423 */ /* 0x000fe20000000009 */
[----:B------:R-:W-:Y:S02]  /*1420*/  IADD3 R9, PT, PT, R7, 0x7f000000, RZ ;  /* 0x7f00000007097810 */ /* 0x000fe40007ffe0ff */
[----:B--2---:R-:W-:Y:S01]  /*1430*/  LEA R10, R10, -R7, 0x17 ;  /* 0x800000070a0a7211 */ /* 0x004fe200078eb8ff */
[----:B------:R-:W-:Y:S01]  /*1440*/  FFMA R12, R4, R11, 1 ;  /* 0x3f800000040c7423 */ /* 0x000fe2000000000b */
[----:B------:R-:W-:-:S03]  /*1450*/  FSEL R4, RZ, +INF , !P0 ;  /* 0x7f800000ff047808 */ /* 0x000fc60004000000 */
[----:B------:R-:W-:-:S04]  /*1460*/  FMUL R9, R9, R12 ;  /* 0x0000000c09097220 */ /* 0x000fc80000400000 */
[----:B------:R-:W-:Y:S01]  /*1470*/  @!P1 FMUL R4, R10, R9 ;  /* 0x000000090a049220 */ /* 0x000fe20000400000 */
[----:B------:R-:W-:-:S07]  /*1480*/  @!P2 LOP3.LUT R4, R0, 0x7fffffff, RZ, 0xc0, !PT ;  /* 0x7fffffff0004a812 */ /* 0x000fce00078ec0ff */
.L_x_16:
[----:B0-----:R-:W-:Y:S05]  /*1490*/  BSYNC.RECONVERGENT B2 ;  /* 0x0000000000027941 */ /* 0x001fea0003800200 */
.L_x_15:
[--C-:B------:R-:W-:Y:S01]  /*14a0*/  FADD R3, R3, R4.reuse ;  /* 0x0000000403037221 */ /* 0x100fe20000000000 */
[----:B------:R-:W-:-:S07]  /*14b0*/  FADD R2, R2, R4 ;  /* 0x0000000402027221 */ /* 0x000fce0000000000 */
.L_x_14:
[----:B0-----:R-:W-:Y:S05]  /*14c0*/  BSYNC.RECONVERGENT B1 ;  /* 0x0000000000017941 */ /* 0x001fea0003800200 */
.L_x_13:
[----:B------:R-:W-:Y:S01]  /*14d0*/  FADD.SAT R3, RZ, R3 ;  /* 0x00000003ff037221 */ /* 0x000fe20000002000 */
[----:B------:R-:W-:-:S03]  /*14e0*/  FADD.SAT R2, RZ, R2 ;  /* 0x00000002ff027221 */ /* 0x000fc60000002000 */
[----:B------:R-:W-:Y:S01]  /*14f0*/  FMUL R9, R3, 255.9900054931640625 ;  /* 0x437ffd7103097820 */ /* 0x000fe20000400000 */
[----:B------:R-:W-:-:S07]  /*1500*/  FMUL R4, R2, 255.9900054931640625 ;  /* 0x437ffd7102047820 */ /* 0x000fce0000400000 */
.L_x_12:
[----:B0-----:R-:W-:Y:S05]  /*1510*/  BSYNC.RECONVERGENT B0 ;  /* 0x0000000000007941 */ /* 0x001fea0003800200 */
.L_x_11:
[----:B------:R-:W0:Y:S01]  /*1520*/  LDC.64 R2, c[0x0][0x380] ;  /* 0x0000e000ff027b82 */ /* 0x000e220000000a00 */
[----:B------:R-:W1:Y:S01]  /*1530*/  LDCU UR6, c[0x0][0x388] ;  /* 0x00007100ff0677ac */ /* 0x000e620008000800 */
[----:B------:R-:W2:Y:S08]  /*1540*/  F2I.U32.TRUNC.NTZ R9, R9 ;  /* 0x0000000900097305 */ /* 0x000eb0000020f000 */
[----:B------:R-:W3:Y:S01]  /*1550*/  F2I.U32.TRUNC.NTZ R7, R4 ;  /* 0x0000000400077305 */ /* 0x000ee2000020f000 */
[----:B-1----:R-:W-:-:S04]  /*1560*/  IMAD R5, R5, UR6, R6 ;  /* 0x0000000605057c24 */ /* 0x002fc8000f8e0206 */
[----:B0-----:R-:W-:-:S05]  /*1570*/  IMAD.WIDE.U32 R2, R5, 0x3, R2 ;  /* 0x0000000305027825 */ /* 0x001fca00078e0002 */
[----:B--2---:R-:W-:Y:S04]  /*1580*/  STG.E.U8 desc[UR4][R2.64], R9 ;  /* 0x0000000902007986 */ /* 0x004fe8000c101104 */
[----:B------:R-:W-:Y:S04]  /*1590*/  STG.E.U8 desc[UR4][R2.64+0x1], R9 ;  /* 0x0000010902007986 */ /* 0x000fe8000c101104 */
[----:B---3--:R-:W-:Y:S01]  /*15a0*/  STG.E.U8 desc[UR4][R2.64+0x2], R7 ;  /* 0x0000020702007986 */ /* 0x008fe2000c101104 */
[----:B------:R-:W-:Y:S05]  /*15b0*/  EXIT ;  /* 0x000000000000794d */ /* 0x000fea0003800000 */
        .weak           $__internal_0_$__cuda_sm20_sqrt_rn_f32_slowpath
        .type           $__internal_0_$__cuda_sm20_sqrt_rn_f32_slowpath,@function
        .size           $__internal_0_$__cuda_sm20_sqrt_rn_f32_slowpath,($__internal_1_$__cuda_sm3x_div_rn_noftz_f32_slowpath - $__internal_0_$__cuda_sm20_sqrt_rn_f32_slowpath)
$__internal_0_$__cuda_sm20_sqrt_rn_f32_slowpath:
[----:B------:R-:W-:-:S13]  /*15c0*/  LOP3.LUT P0, RZ, R4, 0x7fffffff, RZ, 0xc0, !PT ;  /* 0x7fffffff04ff7812 */ /* 0x000fda000780c0ff */
[----:B------:R-:W-:Y:S05]  /*15d0*/  @!P0 BRA `(.L_x_17) ;  /* 0x0000000000448947 */ /* 0x000fea0003800000 */
[----:B------:R-:W-:Y:S02]  /*15e0*/  FSETP.GEU.FTZ.AND P0, PT, R4, RZ, PT ;  /* 0x000000ff0400720b */ /* 0x000fe40003f1e000 */
[----:B------:R-:W-:-:S11]  /*15f0*/  MOV R3, R4 ;  /* 0x0000000400037202 */ /* 0x000fd60000000f00 */
[----:B------:R-:W-:Y:S01]  /*1600*/  @!P0 MOV R4, 0x7fffffff ;  /* 0x7fffffff00048802 */ /* 0x000fe20000000f00 */
[----:B------:R-:W-:Y:S06]  /*1610*/  @!P0 BRA `(.L_x_17) ;  /* 0x0000000000348947 */ /* 0x000fec0003800000 */
[----:B------:R-:W-:-:S13]  /*1620*/  FSETP.GTU.FTZ.AND P0, PT, |R3|, +INF , PT ;  /* 0x7f8000000300780b */ /* 0x000fda0003f1c200 */
[----:B------:R-:W-:Y:S01]  /*1630*/  @P0 FADD.FTZ R4, R3, 1 ;  /* 0x3f80000003040421 */ /* 0x000fe20000010000 */
[----:B------:R-:W-:Y:S06]  /*1640*/  @P0 BRA `(.L_x_17) ;  /* 0x0000000000280947 */ /* 0x000fec0003800000 */
[----:B------:R-:W-:-:S13]  /*1650*/  FSETP.NEU.FTZ.AND P0, PT, |R3|, +INF , PT ;  /* 0x7f8000000300780b */ /* 0x000fda0003f1d200 */
[----:B------:R-:W-:-:S04]  /*1660*/  @P0 FFMA R9, R3, 1.84467440737095516160e+19, RZ ;  /* 0x5f80000003090823 */ /* 0x000fc800000000ff */
[----:B------:R-:W0:Y:S02]  /*1670*/  @P0 MUFU.RSQ R4, R9 ;  /* 0x0000000900040308 */ /* 0x000e240000001400 */
[----:B0-----:R-:W-:Y:S01]  /*1680*/  @P0 FMUL.FTZ R10, R9, R4 ;  /* 0x00000004090a0220 */ /* 0x001fe20000410000 */
[----:B------:R-:W-:Y:S01]  /*1690*/  @P0 FMUL.FTZ R12, R4, 0.5 ;  /* 0x3f000000040c0820 */ /* 0x000fe20000410000 */
[----:B------:R-:W-:Y:S02]  /*16a0*/  @!P0 MOV R4, R3 ;  /* 0x0000000300048202 */ /* 0x000fe40000000f00 */
[----:B------:R-:W-:-:S04]  /*16b0*/  @P0 FADD.FTZ R11, -R10, -RZ ;  /* 0x800000ff0a0b0221 */ /* 0x000fc80000010100 */
[----:B------:R-:W-:-:S04]  /*16c0*/  @P0 FFMA R11, R10, R11, R9 ;  /* 0x0000000b0a0b0223 */ /* 0x000fc80000000009 */
[----:B------:R-:W-:-:S04]  /*16d0*/  @P0 FFMA R11, R11, R12, R10 ;  /* 0x0000000c0b0b0223 */ /* 0x000fc8000000000a */
[----:B------:R-:W-:-:S07]  /*16e0*/  @P0 FMUL.FTZ R4, R11, 2.3283064365386962891e-10 ;  /* 0x2f8000000b040820 */ /* 0x000fce0000410000 */
.L_x_17:
[----:B------:R-:W-:Y:S01]  /*16f0*/  HFMA2 R11, -RZ, RZ, 0, 0 ;  /* 0x00000000ff0b7431 */ /* 0x000fe200000001ff */
[----:B------:R-:W-:-:S04]  /*1700*/  MOV R10, R13 ;  /* 0x0000000d000a7202 */ /* 0x000fc80000000f00 */
[----:B------:R-:W-:Y:S05]  /*1710*/  RET.REL.NODEC R10 `(_Z12render_imagePhjjj) ;  /* 0xffffffe80a387950 */ /* 0x000fea0003c3ffff */
        .weak           $__internal_1_$__cuda_sm3x_div_rn_noftz_f32_slowpath
        .type           $__internal_1_$__cuda_sm3x_div_rn_noftz_f32_slowpath,@function
        .size           $__internal_1_$__cuda_sm3x_div_rn_noftz_f32_slowpath,(.L_x_31 - $__internal_1_$__cuda_sm3x_div_rn_noftz_f32_slowpath)
$__internal_1_$__cuda_sm3x_div_rn_noftz_f32_slowpath:
[----:B------:R-:W-:Y:S01]  /*1720*/  SHF.R.U32.HI R11, RZ, 0x17, R4 ;  /* 0x00000017ff0b7819 */ /* 0x000fe20000011604 */
[----:B------:R-:W-:Y:S01]  /*1730*/  BSSY.RECONVERGENT B2, `(.L_x_18) ;  /* 0x0000063000027945 */ /* 0x000fe20003800200 */
[----:B------:R-:W-:Y:S02]  /*1740*/  SHF.R.U32.HI R9, RZ, 0x17, R3 ;  /* 0x00000017ff097819 */ /* 0x000fe40000011603 */
[----:B------:R-:W-:Y:S02]  /*1750*/  LOP3.LUT R11, R11, 0xff, RZ, 0xc0, !PT ;  /* 0x000000ff0b0b7812 */ /* 0x000fe400078ec0ff */
[----:B------:R-:W-:Y:S02]  /*1760*/  LOP3.LUT R15, R9, 0xff, RZ, 0xc0, !PT ;  /* 0x000000ff090f7812 */ /* 0x000fe400078ec0ff */
[----:B------:R-:W-:Y:S02]  /*1770*/  IADD3 R14, PT, PT, R11, -0x1, RZ ;  /* 0xffffffff0b0e7810 */ /* 0x000fe40007ffe0ff */
[----:B------:R-:W-:-:S02]  /*1780*/  IADD3 R13, PT, PT, R15, -0x1, RZ ;  /* 0xffffffff0f0d7810 */ /* 0x000fc40007ffe0ff */
[----:B------:R-:W-:Y:S02]  /*1790*/  ISETP.GT.U32.AND P0, PT, R14, 0xfd, PT ;  /* 0x000000fd0e00780c */ /* 0x000fe40003f04070 */
[----:B------:R-:W-:Y:S02]  /*17a0*/  MOV R12, R4 ;  /* 0x00000004000c7202 */ /* 0x000fe40000000f00 */
[----:B------:R-:W-:-:S13]  /*17b0*/  ISETP.GT.U32.OR P0, PT, R13, 0xfd, P0 ;  /* 0x000000fd0d00780c */ /* 0x000fda0000704470 */
[----:B------:R-:W-:Y:S01]  /*17c0*/  @!P0 MOV R9, RZ ;  /* 0x000000ff00098202 */ /* 0x000fe20000000f00 */
[----:B------:R-:W-:Y:S06]  /*17d0*/  @!P0 BRA `(.L_x_19) ;  /* 0x00000000005c8947 */ /* 0x000fec0003800000 */
[----:B------:R-:W-:Y:S02]  /*17e0*/  FSETP.GTU.FTZ.AND P0, PT, |R3|, +INF , PT ;  /* 0x7f8000000300780b */ /* 0x000fe40003f1c200 */
[----:B------:R-:W-:-:S04]  /*17f0*/  FSETP.GTU.FTZ.AND P1, PT, |R4|, +INF , PT ;  /* 0x7f8000000400780b */ /* 0x000fc80003f3c200 */
[----:B------:R-:W-:-:S13]  /*1800*/  PLOP3.LUT P0, PT, P0, P1, PT, 0xf8, 0x8f ;  /* 0x00000000008f781c */ /* 0x000fda0000703f70 */
[----:B------:R-:W-:Y:S05]  /*1810*/  @P0 BRA `(.L_x_20) ;  /* 0x00000004004c0947 */ /* 0x000fea0003800000 */
[----:B------:R-:W-:-:S13]  /*1820*/  LOP3.LUT P0, RZ, R12, 0x7fffffff, R3, 0xc8, !PT ;  /* 0x7fffffff0cff7812 */ /* 0x000fda000780c803 */
[----:B------:R-:W-:Y:S05]  /*1830*/  @!P0 BRA `(.L_x_21) ;  /* 0x00000004003c8947 */ /* 0x000fea0003800000 */
[C---:B------:R-:W-:Y:S02]  /*1840*/  FSETP.NEU.FTZ.AND P1, PT, |R3|.reuse, +INF , PT ;  /* 0x7f8000000300780b */ /* 0x040fe40003f3d200 */
[----:B------:R-:W-:Y:S02]  /*1850*/  FSETP.NEU.FTZ.AND P2, PT, |R4|, +INF , PT ;  /* 0x7f8000000400780b */ /* 0x000fe40003f5d200 */
[----:B------:R-:W-:-:S11]  /*1860*/  FSETP.NEU.FTZ.AND P0, PT, |R3|, +INF , PT ;  /* 0x7f8000000300780b */ /* 0x000fd60003f1d200 */
[----:B------:R-:W-:Y:S05]  /*1870*/  @!P2 BRA !P1, `(.L_x_21) ;  /* 0x00000004002ca947 */ /* 0x000fea0004800000 */
[----:B------:R-:W-:-:S04]  /*1880*/  LOP3.LUT P1, RZ, R3, 0x7fffffff, RZ, 0xc0, !PT ;  /* 0x7fffffff03ff7812 */ /* 0x000fc8000782c0ff */
[----:B------:R-:W-:-:S13]  /*1890*/  PLOP3.LUT P1, PT, P2, P1, PT, 0x2f, 0xf2 ;  /* 0x0000000000f2781c */ /* 0x000fda0001722577 */
[----:B------:R-:W-:Y:S05]  /*18a0*/  @P1 BRA `(.L_x_22) ;  /* 0x0000000400181947 */ /* 0x000fea0003800000 */
[----:B------:R-:W-:-:S04]  /*18b0*/  LOP3.LUT P1, RZ, R12, 0x7fffffff, RZ, 0xc0, !PT ;  /* 0x7fffffff0cff7812 */ /* 0x000fc8000782c0ff */
[----:B------:R-:W-:-:S13]  /*18c0*/  PLOP3.LUT P0, PT, P0, P1, PT, 0x2f, 0xf2 ;  /* 0x0000000000f2781c */ /* 0x000fda0000702577 */
[----:B------:R-:W-:Y:S05]  /*18d0*/  @P0 BRA `(.L_x_23) ;  /* 0x0000000400000947 */ /* 0x000fea0003800000 */
[----:B------:R-:W-:Y:S02]  /*18e0*/  ISETP.GE.AND P0, PT, R13, RZ, PT ;  /* 0x000000ff0d00720c */ /* 0x000fe40003f06270 */
[----:B------:R-:W-:-:S11]  /*18f0*/  ISETP.GE.AND P1, PT, R14, RZ, PT ;  /* 0x000000ff0e00720c */ /* 0x000fd60003f26270 */
[----:B------:R-:W-:Y:S01]  /*1900*/  @P0 MOV R9, RZ ;  /* 0x000000ff00090202 */ /* 0x000fe20000000f00 */
[----:B------:R-:W-:Y:S01]  /*1910*/  @!P0 FFMA R3, R3, 1.84467440737095516160e+19, RZ ;  /* 0x5f80000003038823 */ /* 0x000fe200000000ff */
[----:B------:R-:W-:Y:S01]  /*1920*/  @!P0 MOV R9, 0xffffffc0 ;  /* 0xffffffc000098802 */ /* 0x000fe20000000f00 */
[----:B------:R-:W-:-:S03]  /*1930*/  @!P1 FFMA R12, R4, 1.84467440737095516160e+19, RZ ;  /* 0x5f800000040c9823 */ /* 0x000fc600000000ff */
[----:B------:R-:W-:-:S07]  /*1940*/  @!P1 IADD3 R9, PT, PT, R9, 0x40, RZ ;  /* 0x0000004009099810 */ /* 0x000fce0007ffe0ff */
.L_x_19:
[----:B------:R-:W-:Y:S01]  /*1950*/  LEA R13, R11, 0xc0800000, 0x17 ;  /* 0xc08000000b0d7811 */ /* 0x000fe200078eb8ff */
[----:B------:R-:W-:Y:S03]  /*1960*/  BSSY.RECONVERGENT B3, `(.L_x_24) ;  /* 0x0000036000037945 */ /* 0x000fe60003800200 */
[----:B------:R-:W-:Y:S02]  /*1970*/  IADD3 R13, PT, PT, -R13, R12, RZ ;  /* 0x0000000c0d0d7210 */ /* 0x000fe40007ffe1ff */
[----:B------:R-:W-:Y:S02]  /*1980*/  IADD3 R12, PT, PT, R15, -0x7f, RZ ;  /* 0xffffff810f0c7810 */ /* 0x000fe40007ffe0ff */
[----:B------:R-:W0:Y:S01]  /*1990*/  MUFU.RCP R14, R13 ;  /* 0x0000000d000e7308 */ /* 0x000e220000001000 */
[----:B------:R-:W-:Y:S02]  /*19a0*/  FADD.FTZ R16, -R13, -RZ ;  /* 0x800000ff0d107221 */ /* 0x000fe40000010100 */
[C---:B------:R-:W-:Y:S01]  /*19b0*/  IMAD R3, R12.reuse, -0x800000, R3 ;  /* 0xff8000000c037824 */ /* 0x040fe200078e0203 */
[----:B------:R-:W-:-:S04]  /*19c0*/  IADD3 R12, PT, PT, R12, 0x7f, -R11 ;  /* 0x0000007f0c0c7810 */ /* 0x000fc80007ffe80b */
[----:B------:R-:W-:Y:S01]  /*19d0*/  IADD3 R12, PT, PT, R12, R9, RZ ;  /* 0x000000090c0c7210 */ /* 0x000fe20007ffe0ff */
[----:B0-----:R-:W-:-:S04]  /*19e0*/  FFMA R15, R14, R16, 1 ;  /* 0x3f8000000e0f7423 */ /* 0x001fc80000000010 */
[----:B------:R-:W-:-:S04]  /*19f0*/  FFMA R17, R14, R15, R14 ;  /* 0x0000000f0e117223 */ /* 0x000fc8000000000e */
[----:B------:R-:W-:-:S04]  /*1a00*/  FFMA R14, R3, R17, RZ ;  /* 0x00000011030e7223 */ /* 0x000fc800000000ff */
[----:B------:R-:W-:-:S04]  /*1a10*/  FFMA R15, R16, R14, R3 ;  /* 0x0000000e100f7223 */ /* 0x000fc80000000003 */
[----:B------:R-:W-:-:S04]  /*1a20*/  FFMA R14, R17, R15, R14 ;  /* 0x0000000f110e7223 */ /* 0x000fc8000000000e */
[----:B------:R-:W-:-:S04]  /*1a30*/  FFMA R15, R16, R14, R3 ;  /* 0x0000000e100f7223 */ /* 0x000fc80000000003 */
[----:B------:R-:W-:-:S05]  /*1a40*/  FFMA R3, R17, R15, R14 ;  /* 0x0000000f11037223 */ /* 0x000fca000000000e */
[----:B------:R-:W-:-:S04]  /*1a50*/  SHF.R.U32.HI R11, RZ, 0x17, R3 ;  /* 0x00000017ff0b7819 */ /* 0x000fc80000011603 */
[----:B------:R-:W-:-:S04]  /*1a60*/  LOP3.LUT R11, R11, 0xff, RZ, 0xc0, !PT ;  /* 0x000000ff0b0b7812 */ /* 0x000fc800078ec0ff */
[----:B------:R-:W-:-:S04]  /*1a70*/  IADD3 R13, PT, PT, R11, R12, RZ ;  /* 0x0000000c0b0d7210 */ /* 0x000fc80007ffe0ff */
[----:B------:R-:W-:-:S04]  /*1a80*/  IADD3 R9, PT, PT, R13, -0x1, RZ ;  /* 0xffffffff0d097810 */ /* 0x000fc80007ffe0ff */
[----:B------:R-:W-:-:S13]  /*1a90*/  ISETP.GE.U32.AND P0, PT, R9, 0xfe, PT ;  /* 0x000000fe0900780c */ /* 0x000fda0003f06070 */
[----:B------:R-:W-:Y:S05]  /*1aa0*/  @!P0 BRA `(.L_x_25) ;  /* 0x0000000000808947 */ /* 0x000fea0003800000 */
[----:B------:R-:W-:-:S13]  /*1ab0*/  ISETP.GT.AND P0, PT, R13, 0xfe, PT ;  /* 0x000000fe0d00780c */ /* 0x000fda0003f04270 */
[----:B------:R-:W-:Y:S05]  /*1ac0*/  @P0 BRA `(.L_x_26) ;  /* 0x00000000006c0947 */ /* 0x000fea0003800000 */
[----:B------:R-:W-:-:S13]  /*1ad0*/  ISETP.GE.AND P0, PT, R13, 0x1, PT ;  /* 0x000000010d00780c */ /* 0x000fda0003f06270 */
[----:B------:R-:W-:Y:S05]  /*1ae0*/  @P0 BRA `(.L_x_27) ;  /* 0x0000000000740947 */ /* 0x000fea0003800000 */
[----:B------:R-:W-:Y:S02]  /*1af0*/  ISETP.GE.AND P0, PT, R13, -0x18, PT ;  /* 0xffffffe80d00780c */ /* 0x000fe40003f06270 */
[----:B------:R-:W-:-:S11]  /*1b00*/  LOP3.LUT R3, R3, 0x80000000, RZ, 0xc0, !PT ;  /* 0x8000000003037812 */ /* 0x000fd600078ec0ff */
[----:B------:R-:W-:Y:S05]  /*1b10*/  @!P0 BRA `(.L_x_27) ;  /* 0x0000000000688947 */ /* 0x000fea0003800000 */
[CCC-:B------:R-:W-:Y:S01]  /*1b20*/  FFMA.RZ R9, R17.reuse, R15.reuse, R14.reuse ;  /* 0x0000000f11097223 */ /* 0x1c0fe2000000c00e */
[-CC-:B------:R-:W-:Y:S01]  /*1b30*/  FFMA.RM R12, R17, R15.reuse, R14.reuse ;  /* 0x0000000f110c7223 */ /* 0x180fe2000000400e */
[C---:B------:R-:W-:Y:S02]  /*1b40*/  ISETP.NE.AND P2, PT, R13.reuse, RZ, PT ;  /* 0x000000ff0d00720c */ /* 0x040fe40003f45270 */
[----:B------:R-:W-:Y:S02]  /*1b50*/  ISETP.NE.AND P1, PT, R13, RZ, PT ;  /* 0x000000ff0d00720c */ /* 0x000fe40003f25270 */
[----:B------:R-:W-:Y:S01]  /*1b60*/  LOP3.LUT R11, R9, 0x7fffff, RZ, 0xc0, !PT ;  /* 0x007fffff090b7812 */ /* 0x000fe200078ec0ff */
[----:B------:R-:W-:Y:S01]  /*1b70*/  FFMA.RP R9, R17, R15, R14 ;  /* 0x0000000f11097223 */ /* 0x000fe2000000800e */
[----:B------:R-:W-:Y:S02]  /*1b80*/  IADD3 R14, PT, PT, R13, 0x20, RZ ;  /* 0x000000200d0e7810 */ /* 0x000fe40007ffe0ff */
[----:B------:R-:W-:-:S02]  /*1b90*/  LOP3.LUT R11, R11, 0x800000, RZ, 0xfc, !PT ;  /* 0x008000000b0b7812 */ /* 0x000fc400078efcff */
[----:B------:R-:W-:Y:S02]  /*1ba0*/  IADD3 R13, PT, PT, -R13, RZ, RZ ;  /* 0x000000ff0d0d7210 */ /* 0x000fe40007ffe1ff */
[----:B------:R-:W-:Y:S02]  /*1bb0*/  SHF.L.U32 R14, R11, R14, RZ ;  /* 0x0000000e0b0e7219 */ /* 0x000fe400000006ff */
[----:B------:R-:W-:Y:S02]  /*1bc0*/  FSETP.NEU.FTZ.AND P0, PT, R9, R12, PT ;  /* 0x0000000c0900720b */ /* 0x000fe40003f1d000 */
[----:B------:R-:W-:Y:S02]  /*1bd0*/  SEL R12, R13, RZ, P2 ;  /* 0x000000ff0d0c7207 */ /* 0x000fe40001000000 */
[----:B------:R-:W-:Y:S02]  /*1be0*/  ISETP.NE.AND P1, PT, R14, RZ, P1 ;  /* 0x000000ff0e00720c */ /* 0x000fe40000f25270 */
[----:B------:R-:W-:-:S02]  /*1bf0*/  SHF.R.U32.HI R12, RZ, R12, R11 ;  /* 0x0000000cff0c7219 */ /* 0x000fc4000001160b */
[----:B------:R-:W-:Y:S02]  /*1c00*/  PLOP3.LUT P0, PT, P0, P1, PT, 0xf8, 0x8f ;  /* 0x00000000008f781c */ /* 0x000fe40000703f70 */
[----:B------:R-:W-:Y:S02]  /*1c10*/  SHF.R.U32.HI R14, RZ, 0x1, R12 ;  /* 0x00000001ff0e7819 */ /* 0x000fe4000001160c */
[----:B------:R-:W-:-:S04]  /*1c20*/  SEL R9, RZ, 0x1, !P0 ;  /* 0x00000001ff097807 */ /* 0x000fc80004000000 */
[----:B------:R-:W-:-:S04]  /*1c30*/  LOP3.LUT R9, R9, 0x1, R14, 0xf8, !PT ;  /* 0x0000000109097812 */ /* 0x000fc800078ef80e */
[----:B------:R-:W-:-:S04]  /*1c40*/  LOP3.LUT R9, R9, R12, RZ, 0xc0, !PT ;  /* 0x0000000c09097212 */ /* 0x000fc800078ec0ff */
[----:B------:R-:W-:-:S04]  /*1c50*/  IADD3 R14, PT, PT, R14, R9, RZ ;  /* 0x000000090e0e7210 */ /* 0x000fc80007ffe0ff */
[----:B------:R-:W-:Y:S01]  /*1c60*/  LOP3.LUT R3, R14, R3, RZ, 0xfc, !PT ;  /* 0x000000030e037212 */ /* 0x000fe200078efcff */
[----:B------:R-:W-:Y:S06]  /*1c70*/  BRA `(.L_x_27) ;  /* 0x0000000000107947 */ /* 0x000fec0003800000 */
.L_x_26:
[----:B------:R-:W-:-:S04]  /*1c80*/  LOP3.LUT R3, R3, 0x80000000, RZ, 0xc0, !PT ;  /* 0x8000000003037812 */ /* 0x000fc800078ec0ff */
[----:B------:R-:W-:Y:S01]  /*1c90*/  LOP3.LUT R3, R3, 0x7f800000, RZ, 0xfc, !PT ;  /* 0x7f80000003037812 */ /* 0x000fe200078efcff */
[----:B------:R-:W-:Y:S06]  /*1ca0*/  BRA `(.L_x_27) ;  /* 0x0000000000047947 */ /* 0x000fec0003800000 */
.L_x_25:
[----:B------:R-:W-:-:S07]  /*1cb0*/  LEA R3, R12, R3, 0x17 ;  /* 0x000000030c037211 */ /* 0x000fce00078eb8ff */
.L_x_27:
[----:B------:R-:W-:Y:S05]  /*1cc0*/  BSYNC.RECONVERGENT B3 ;  /* 0x0000000000037941 */ /* 0x000fea0003800200 */
.L_x_24:
[----:B------:R-:W-:Y:S05]  /*1cd0*/  BRA `(.L_x_28) ;  /* 0x0000000000207947 */ /* 0x000fea0003800000 */
.L_x_23:
[----:B------:R-:W-:-:S04]  /*1ce0*/  LOP3.LUT R3, R12, 0x80000000, R3, 0x48, !PT ;  /* 0x800000000c037812 */ /* 0x000fc800078e4803 */
[----:B------:R-:W-:Y:S01]  /*1cf0*/  LOP3.LUT R3, R3, 0x7f800000, RZ, 0xfc, !PT ;  /* 0x7f80000003037812 */ /* 0x000fe200078efcff */
[----:B------:R-:W-:Y:S06]  /*1d00*/  BRA `(.L_x_28) ;  /* 0x0000000000147947 */ /* 0x000fec0003800000 */
.L_x_22:
[----:B------:R-:W-:Y:S01]  /*1d10*/  LOP3.LUT R3, R12, 0x80000000, R3, 0x48, !PT ;  /* 0x800000000c037812 */ /* 0x000fe200078e4803 */
[----:B------:R-:W-:Y:S06]  /*1d20*/  BRA `(.L_x_28) ;  /* 0x00000000000c7947 */ /* 0x000fec0003800000 */
.L_x_21:
[----:B------:R-:W0:Y:S01]  /*1d30*/  MUFU.RSQ R3, -QNAN ;  /* 0xffc0000000037908 */ /* 0x000e220000001400 */
[----:B------:R-:W-:Y:S05]  /*1d40*/  BRA `(.L_x_28) ;  /* 0x0000000000047947 */ /* 0x000fea0003800000 */
.L_x_20:
[----:B------:R-:W-:-:S07]  /*1d50*/  FADD.FTZ R3, R3, R4 ;  /* 0x0000000403037221 */ /* 0x000fce0000010000 */
.L_x_28:
[----:B------:R-:W-:Y:S05]  /*1d60*/  BSYNC.RECONVERGENT B2 ;  /* 0x0000000000027941 */ /* 0x000fea0003800200 */
.L_x_18:
[----:B------:R-:W-:-:S04]  /*1d70*/  HFMA2 R11, -RZ, RZ, 0, 0 ;  /* 0x00000000ff0b7431 */ /* 0x000fc800000001ff */
[----:B0-----:R-:W-:Y:S05]  /*1d80*/  RET.REL.NODEC R10 `(_Z12render_imagePhjjj) ;  /* 0xffffffe00a9c7950 */ /* 0x001fea0003c3ffff */
.L_x_29:
[----:B------:R-:W-:-:S00]  /*1d90*/  BRA `(.L_x_29) ;  /* 0xfffffffc00fc7947 */ /* 0x000fc0000383ffff */
[----:B------:R-:W-:-:S00]  /*1da0*/  NOP ;  /* 0x0000000000007918 */ /* 0x000fc00000000000 */
        /* <DEDUP_REMOVED lines=13> */
.L_x_31:


//--------------------- .nv.shared.reserved.0     --------------------------
	.section	.nv.shared.reserved.0,"aw",@nobits
	.weak		__nv_reservedSMEM_offset_0_alias
	.size		__nv_reservedSMEM_offset_0_alias, 0, 64
	.other		__nv_reservedSMEM_offset_0_alias,@"STO_CUDA_RESERVED_SHARED STV_DEFAULT"
__nv_reservedSMEM_offset_0_alias:
	.zero		0
	.zero		64


//--------------------- .nv.constant0._Z12render_imagePhjjj --------------------------
	.section	.nv.constant0._Z12render_imagePhjjj,"a",@progbits
	.sectionflags	@""
	.align	4
.nv.constant0._Z12render_imagePhjjj:
	.zero		916


//--------------------- SYMBOLS --------------------------

	.type		.nv.reservedSmem.offset0,@object
	.size		.nv.reservedSmem.offset0,0x4
